//
// Generated by NVIDIA NVVM Compiler
//
// Compiler Build ID: CL-36424714
// Cuda compilation tools, release 13.0, V13.0.88
// Based on NVVM 20.0.0
//

.version 9.0
.target sm_100
.address_size 64

	// .globl	_Z24initializeParticleKernelPfS_S_S_S_S_ii
.global .align 4 .b8 precalc_xorwow_matrix[102400];
.global .align 4 .b8 precalc_xorwow_offset_matrix[102400];
.global .align 4 .b8 mrg32k3aM1[2304];
.global .align 4 .b8 mrg32k3aM2[2304];
.global .align 4 .b8 mrg32k3aM1SubSeq[2016];
.global .align 4 .b8 mrg32k3aM2SubSeq[2016];
.global .align 4 .b8 mrg32k3aM1Seq[2304];
.global .align 4 .b8 mrg32k3aM2Seq[2304];
.const .align 8 .b8 __cr_lgamma_table[72];

.visible .entry _Z24initializeParticleKernelPfS_S_S_S_S_ii(
	.param .u64 .ptr .align 1 _Z24initializeParticleKernelPfS_S_S_S_S_ii_param_0,
	.param .u64 .ptr .align 1 _Z24initializeParticleKernelPfS_S_S_S_S_ii_param_1,
	.param .u64 .ptr .align 1 _Z24initializeParticleKernelPfS_S_S_S_S_ii_param_2,
	.param .u64 .ptr .align 1 _Z24initializeParticleKernelPfS_S_S_S_S_ii_param_3,
	.param .u64 .ptr .align 1 _Z24initializeParticleKernelPfS_S_S_S_S_ii_param_4,
	.param .u64 .ptr .align 1 _Z24initializeParticleKernelPfS_S_S_S_S_ii_param_5,
	.param .u32 _Z24initializeParticleKernelPfS_S_S_S_S_ii_param_6,
	.param .u32 _Z24initializeParticleKernelPfS_S_S_S_S_ii_param_7
)
{
	.reg .pred 	%p<12>;
	.reg .b32 	%r<220>;
	.reg .b32 	%f<46>;
	.reg .b64 	%rd<38>;

	ld.param.u64 	%rd7, [_Z24initializeParticleKernelPfS_S_S_S_S_ii_param_0];
	ld.param.u64 	%rd8, [_Z24initializeParticleKernelPfS_S_S_S_S_ii_param_1];
	ld.param.u64 	%rd9, [_Z24initializeParticleKernelPfS_S_S_S_S_ii_param_3];
	ld.param.u64 	%rd10, [_Z24initializeParticleKernelPfS_S_S_S_S_ii_param_4];
	ld.param.u32 	%r51, [_Z24initializeParticleKernelPfS_S_S_S_S_ii_param_6];
	ld.param.u32 	%r52, [_Z24initializeParticleKernelPfS_S_S_S_S_ii_param_7];
	cvta.to.global.u64 	%rd1, %rd10;
	cvta.to.global.u64 	%rd2, %rd9;
	cvta.to.global.u64 	%rd3, %rd8;
	cvta.to.global.u64 	%rd4, %rd7;
	mov.u32 	%r53, %tid.x;
	mov.u32 	%r54, %ntid.x;
	mov.u32 	%r55, %ctaid.x;
	mad.lo.s32 	%r1, %r54, %r55, %r53;
	xor.b32  	%r56, %r1, -1429050551;
	mul.lo.s32 	%r57, %r56, 1099087573;
	setp.gt.s32 	%p1, %r1, -1;
	selp.b32 	%r58, -644748465, -1947113066, %p1;
	add.s32 	%r59, %r58, %r57;
	add.s32 	%r204, %r59, 6615241;
	add.s32 	%r205, %r57, 123456789;
	xor.b32  	%r206, %r57, 362436069;
	add.s32 	%r207, %r58, 521288629;
	xor.b32  	%r208, %r58, 88675123;
	add.s32 	%r209, %r57, 5783321;
	setp.ge.s32 	%p2, %r1, %r52;
	@%p2 bra 	$L__BB0_14;
	setp.lt.s32 	%p3, %r51, 1;
	@%p3 bra 	$L__BB0_13;
	mul.lo.s32 	%r8, %r51, %r1;
	and.b32  	%r9, %r51, 7;
	setp.lt.u32 	%p4, %r51, 8;
	mov.b32 	%r210, 0;
	@%p4 bra 	$L__BB0_5;
	and.b32  	%r210, %r51, 2147483640;
	mov.b32 	%r196, 0;
$L__BB0_4:
	.pragma "nounroll";
	add.s32 	%r62, %r196, %r8;
	shr.u32 	%r63, %r205, 2;
	xor.b32  	%r64, %r63, %r205;
	shl.b32 	%r65, %r209, 4;
	shl.b32 	%r66, %r64, 1;
	xor.b32  	%r67, %r65, %r66;
	xor.b32  	%r68, %r67, %r209;
	xor.b32  	%r69, %r68, %r64;
	add.s32 	%r70, %r204, %r69;
	add.s32 	%r71, %r70, 362437;
	cvt.rn.f32.u32 	%f1, %r71;
	fma.rn.f32 	%f2, %f1, 0f2F800000, 0f2F000000;
	mul.wide.s32 	%rd11, %r62, 4;
	add.s64 	%rd12, %rd4, %rd11;
	st.global.f32 	[%rd12], %f2;
	add.s64 	%rd13, %rd3, %rd11;
	mov.b32 	%r72, 0;
	st.global.u32 	[%rd13], %r72;
	ld.global.f32 	%f3, [%rd12];
	add.s64 	%rd14, %rd2, %rd11;
	st.global.f32 	[%rd14], %f3;
	add.s64 	%rd15, %rd1, %rd11;
	st.global.u32 	[%rd15], %r72;
	shr.u32 	%r73, %r206, 2;
	xor.b32  	%r74, %r73, %r206;
	shl.b32 	%r75, %r69, 4;
	shl.b32 	%r76, %r74, 1;
	xor.b32  	%r77, %r75, %r76;
	xor.b32  	%r78, %r77, %r69;
	xor.b32  	%r79, %r78, %r74;
	add.s32 	%r80, %r204, %r79;
	add.s32 	%r81, %r80, 724874;
	cvt.rn.f32.u32 	%f4, %r81;
	fma.rn.f32 	%f5, %f4, 0f2F800000, 0f2F000000;
	st.global.f32 	[%rd12+4], %f5;
	st.global.u32 	[%rd13+4], %r72;
	ld.global.f32 	%f6, [%rd12+4];
	st.global.f32 	[%rd14+4], %f6;
	st.global.u32 	[%rd15+4], %r72;
	shr.u32 	%r82, %r207, 2;
	xor.b32  	%r83, %r82, %r207;
	shl.b32 	%r84, %r79, 4;
	shl.b32 	%r85, %r83, 1;
	xor.b32  	%r86, %r84, %r85;
	xor.b32  	%r87, %r86, %r79;
	xor.b32  	%r88, %r87, %r83;
	add.s32 	%r89, %r204, %r88;
	add.s32 	%r90, %r89, 1087311;
	cvt.rn.f32.u32 	%f7, %r90;
	fma.rn.f32 	%f8, %f7, 0f2F800000, 0f2F000000;
	st.global.f32 	[%rd12+8], %f8;
	st.global.u32 	[%rd13+8], %r72;
	ld.global.f32 	%f9, [%rd12+8];
	st.global.f32 	[%rd14+8], %f9;
	st.global.u32 	[%rd15+8], %r72;
	shr.u32 	%r91, %r208, 2;
	xor.b32  	%r92, %r91, %r208;
	shl.b32 	%r93, %r88, 4;
	shl.b32 	%r94, %r92, 1;
	xor.b32  	%r95, %r93, %r94;
	xor.b32  	%r96, %r95, %r88;
	xor.b32  	%r205, %r96, %r92;
	add.s32 	%r97, %r204, %r205;
	add.s32 	%r98, %r97, 1449748;
	cvt.rn.f32.u32 	%f10, %r98;
	fma.rn.f32 	%f11, %f10, 0f2F800000, 0f2F000000;
	st.global.f32 	[%rd12+12], %f11;
	st.global.u32 	[%rd13+12], %r72;
	ld.global.f32 	%f12, [%rd12+12];
	st.global.f32 	[%rd14+12], %f12;
	st.global.u32 	[%rd15+12], %r72;
	shr.u32 	%r99, %r209, 2;
	xor.b32  	%r100, %r99, %r209;
	shl.b32 	%r101, %r205, 4;
	shl.b32 	%r102, %r100, 1;
	xor.b32  	%r103, %r101, %r102;
	xor.b32  	%r104, %r103, %r205;
	xor.b32  	%r206, %r104, %r100;
	add.s32 	%r105, %r204, %r206;
	add.s32 	%r106, %r105, 1812185;
	cvt.rn.f32.u32 	%f13, %r106;
	fma.rn.f32 	%f14, %f13, 0f2F800000, 0f2F000000;
	st.global.f32 	[%rd12+16], %f14;
	st.global.u32 	[%rd13+16], %r72;
	ld.global.f32 	%f15, [%rd12+16];
	st.global.f32 	[%rd14+16], %f15;
	st.global.u32 	[%rd15+16], %r72;
	shr.u32 	%r107, %r69, 2;
	xor.b32  	%r108, %r107, %r69;
	shl.b32 	%r109, %r206, 4;
	shl.b32 	%r110, %r108, 1;
	xor.b32  	%r111, %r109, %r110;
	xor.b32  	%r112, %r111, %r206;
	xor.b32  	%r207, %r112, %r108;
	add.s32 	%r113, %r204, %r207;
	add.s32 	%r114, %r113, 2174622;
	cvt.rn.f32.u32 	%f16, %r114;
	fma.rn.f32 	%f17, %f16, 0f2F800000, 0f2F000000;
	st.global.f32 	[%rd12+20], %f17;
	st.global.u32 	[%rd13+20], %r72;
	ld.global.f32 	%f18, [%rd12+20];
	st.global.f32 	[%rd14+20], %f18;
	st.global.u32 	[%rd15+20], %r72;
	shr.u32 	%r115, %r79, 2;
	xor.b32  	%r116, %r115, %r79;
	shl.b32 	%r117, %r207, 4;
	shl.b32 	%r118, %r116, 1;
	xor.b32  	%r119, %r117, %r118;
	xor.b32  	%r120, %r119, %r207;
	xor.b32  	%r208, %r120, %r116;
	add.s32 	%r121, %r204, %r208;
	add.s32 	%r122, %r121, 2537059;
	cvt.rn.f32.u32 	%f19, %r122;
	fma.rn.f32 	%f20, %f19, 0f2F800000, 0f2F000000;
	st.global.f32 	[%rd12+24], %f20;
	st.global.u32 	[%rd13+24], %r72;
	ld.global.f32 	%f21, [%rd12+24];
	st.global.f32 	[%rd14+24], %f21;
	st.global.u32 	[%rd15+24], %r72;
	shr.u32 	%r123, %r88, 2;
	xor.b32  	%r124, %r123, %r88;
	shl.b32 	%r125, %r208, 4;
	shl.b32 	%r126, %r124, 1;
	xor.b32  	%r127, %r125, %r126;
	xor.b32  	%r128, %r127, %r208;
	xor.b32  	%r209, %r128, %r124;
	add.s32 	%r204, %r204, 2899496;
	add.s32 	%r129, %r209, %r204;
	cvt.rn.f32.u32 	%f22, %r129;
	fma.rn.f32 	%f23, %f22, 0f2F800000, 0f2F000000;
	st.global.f32 	[%rd12+28], %f23;
	st.global.u32 	[%rd13+28], %r72;
	ld.global.f32 	%f24, [%rd12+28];
	st.global.f32 	[%rd14+28], %f24;
	st.global.u32 	[%rd15+28], %r72;
	add.s32 	%r196, %r196, 8;
	setp.ne.s32 	%p5, %r196, %r210;
	@%p5 bra 	$L__BB0_4;
$L__BB0_5:
	setp.eq.s32 	%p6, %r9, 0;
	@%p6 bra 	$L__BB0_13;
	and.b32  	%r32, %r51, 3;
	setp.lt.u32 	%p7, %r9, 4;
	@%p7 bra 	$L__BB0_8;
	add.s32 	%r130, %r210, %r8;
	shr.u32 	%r131, %r205, 2;
	xor.b32  	%r132, %r131, %r205;
	shl.b32 	%r133, %r209, 4;
	shl.b32 	%r134, %r132, 1;
	xor.b32  	%r135, %r133, %r134;
	xor.b32  	%r136, %r135, %r209;
	xor.b32  	%r33, %r136, %r132;
	add.s32 	%r137, %r204, %r33;
	add.s32 	%r138, %r137, 362437;
	cvt.rn.f32.u32 	%f25, %r138;
	fma.rn.f32 	%f26, %f25, 0f2F800000, 0f2F000000;
	mul.wide.s32 	%rd16, %r130, 4;
	add.s64 	%rd17, %rd4, %rd16;
	st.global.f32 	[%rd17], %f26;
	add.s64 	%rd18, %rd3, %rd16;
	mov.b32 	%r139, 0;
	st.global.u32 	[%rd18], %r139;
	ld.global.f32 	%f27, [%rd17];
	add.s64 	%rd19, %rd2, %rd16;
	st.global.f32 	[%rd19], %f27;
	add.s64 	%rd20, %rd1, %rd16;
	st.global.u32 	[%rd20], %r139;
	shr.u32 	%r140, %r206, 2;
	xor.b32  	%r141, %r140, %r206;
	shl.b32 	%r142, %r33, 4;
	shl.b32 	%r143, %r141, 1;
	xor.b32  	%r144, %r142, %r143;
	xor.b32  	%r145, %r144, %r33;
	xor.b32  	%r34, %r145, %r141;
	add.s32 	%r146, %r204, %r34;
	add.s32 	%r147, %r146, 724874;
	cvt.rn.f32.u32 	%f28, %r147;
	fma.rn.f32 	%f29, %f28, 0f2F800000, 0f2F000000;
	st.global.f32 	[%rd17+4], %f29;
	st.global.u32 	[%rd18+4], %r139;
	ld.global.f32 	%f30, [%rd17+4];
	st.global.f32 	[%rd19+4], %f30;
	st.global.u32 	[%rd20+4], %r139;
	shr.u32 	%r148, %r207, 2;
	xor.b32  	%r149, %r148, %r207;
	shl.b32 	%r150, %r34, 4;
	shl.b32 	%r151, %r149, 1;
	xor.b32  	%r152, %r150, %r151;
	xor.b32  	%r153, %r152, %r34;
	xor.b32  	%r154, %r153, %r149;
	add.s32 	%r155, %r204, %r154;
	add.s32 	%r156, %r155, 1087311;
	cvt.rn.f32.u32 	%f31, %r156;
	fma.rn.f32 	%f32, %f31, 0f2F800000, 0f2F000000;
	st.global.f32 	[%rd17+8], %f32;
	st.global.u32 	[%rd18+8], %r139;
	ld.global.f32 	%f33, [%rd17+8];
	st.global.f32 	[%rd19+8], %f33;
	st.global.u32 	[%rd20+8], %r139;
	shr.u32 	%r157, %r208, 2;
	xor.b32  	%r158, %r157, %r208;
	shl.b32 	%r159, %r154, 4;
	shl.b32 	%r160, %r158, 1;
	xor.b32  	%r161, %r159, %r160;
	xor.b32  	%r162, %r161, %r154;
	xor.b32  	%r35, %r162, %r158;
	add.s32 	%r204, %r204, 1449748;
	add.s32 	%r163, %r35, %r204;
	cvt.rn.f32.u32 	%f34, %r163;
	fma.rn.f32 	%f35, %f34, 0f2F800000, 0f2F000000;
	st.global.f32 	[%rd17+12], %f35;
	st.global.u32 	[%rd18+12], %r139;
	ld.global.f32 	%f36, [%rd17+12];
	st.global.f32 	[%rd19+12], %f36;
	st.global.u32 	[%rd20+12], %r139;
	add.s32 	%r210, %r210, 4;
	mov.u32 	%r205, %r209;
	mov.u32 	%r206, %r33;
	mov.u32 	%r207, %r34;
	mov.u32 	%r209, %r35;
$L__BB0_8:
	setp.eq.s32 	%p8, %r32, 0;
	@%p8 bra 	$L__BB0_13;
	setp.eq.s32 	%p9, %r32, 1;
	@%p9 bra 	$L__BB0_11;
	add.s32 	%r164, %r210, %r8;
	shr.u32 	%r165, %r205, 2;
	xor.b32  	%r166, %r165, %r205;
	shl.b32 	%r167, %r209, 4;
	shl.b32 	%r168, %r166, 1;
	xor.b32  	%r169, %r167, %r168;
	xor.b32  	%r170, %r169, %r209;
	xor.b32  	%r171, %r170, %r166;
	add.s32 	%r172, %r204, %r171;
	add.s32 	%r173, %r172, 362437;
	cvt.rn.f32.u32 	%f37, %r173;
	fma.rn.f32 	%f38, %f37, 0f2F800000, 0f2F000000;
	mul.wide.s32 	%rd21, %r164, 4;
	add.s64 	%rd22, %rd4, %rd21;
	st.global.f32 	[%rd22], %f38;
	add.s64 	%rd23, %rd3, %rd21;
	mov.b32 	%r174, 0;
	st.global.u32 	[%rd23], %r174;
	ld.global.f32 	%f39, [%rd22];
	add.s64 	%rd24, %rd2, %rd21;
	st.global.f32 	[%rd24], %f39;
	add.s64 	%rd25, %rd1, %rd21;
	st.global.u32 	[%rd25], %r174;
	shr.u32 	%r175, %r206, 2;
	xor.b32  	%r176, %r175, %r206;
	shl.b32 	%r177, %r171, 4;
	shl.b32 	%r178, %r176, 1;
	xor.b32  	%r179, %r177, %r178;
	xor.b32  	%r180, %r179, %r171;
	xor.b32  	%r209, %r180, %r176;
	add.s32 	%r204, %r204, 724874;
	add.s32 	%r181, %r209, %r204;
	cvt.rn.f32.u32 	%f40, %r181;
	fma.rn.f32 	%f41, %f40, 0f2F800000, 0f2F000000;
	st.global.f32 	[%rd22+4], %f41;
	st.global.u32 	[%rd23+4], %r174;
	ld.global.f32 	%f42, [%rd22+4];
	st.global.f32 	[%rd24+4], %f42;
	st.global.u32 	[%rd25+4], %r174;
	add.s32 	%r210, %r210, 2;
	mov.u32 	%r205, %r207;
$L__BB0_11:
	and.b32  	%r182, %r51, 1;
	setp.eq.b32 	%p10, %r182, 1;
	not.pred 	%p11, %p10;
	@%p11 bra 	$L__BB0_13;
	add.s32 	%r183, %r210, %r8;
	shr.u32 	%r184, %r205, 2;
	xor.b32  	%r185, %r184, %r205;
	shl.b32 	%r186, %r209, 4;
	shl.b32 	%r187, %r185, 1;
	xor.b32  	%r188, %r186, %r187;
	xor.b32  	%r189, %r188, %r209;
	xor.b32  	%r190, %r189, %r185;
	add.s32 	%r191, %r204, %r190;
	add.s32 	%r192, %r191, 362437;
	cvt.rn.f32.u32 	%f43, %r192;
	fma.rn.f32 	%f44, %f43, 0f2F800000, 0f2F000000;
	mul.wide.s32 	%rd26, %r183, 4;
	add.s64 	%rd27, %rd4, %rd26;
	st.global.f32 	[%rd27], %f44;
	add.s64 	%rd28, %rd3, %rd26;
	mov.b32 	%r193, 0;
	st.global.u32 	[%rd28], %r193;
	ld.global.f32 	%f45, [%rd27];
	add.s64 	%rd29, %rd2, %rd26;
	st.global.f32 	[%rd29], %f45;
	add.s64 	%rd30, %rd1, %rd26;
	st.global.u32 	[%rd30], %r193;
$L__BB0_13:
	ld.param.u64 	%rd37, [_Z24initializeParticleKernelPfS_S_S_S_S_ii_param_5];
	ld.param.u64 	%rd36, [_Z24initializeParticleKernelPfS_S_S_S_S_ii_param_2];
	shl.b32 	%r194, %r1, 1;
	cvta.to.global.u64 	%rd31, %rd36;
	mul.wide.s32 	%rd32, %r194, 4;
	add.s64 	%rd33, %rd31, %rd32;
	mov.b32 	%r195, 2139095040;
	st.global.u32 	[%rd33], %r195;
	st.global.u32 	[%rd33+4], %r195;
	cvta.to.global.u64 	%rd34, %rd37;
	add.s64 	%rd35, %rd34, %rd32;
	st.global.u32 	[%rd35], %r195;
	st.global.u32 	[%rd35+4], %r195;
$L__BB0_14:
	ret;

}
	// .globl	_Z27computeFsUpdatePersonalBestPfS_S_S_ii
.visible .entry _Z27computeFsUpdatePersonalBestPfS_S_S_ii(
	.param .u64 .ptr .align 1 _Z27computeFsUpdatePersonalBestPfS_S_S_ii_param_0,
	.param .u64 .ptr .align 1 _Z27computeFsUpdatePersonalBestPfS_S_S_ii_param_1,
	.param .u64 .ptr .align 1 _Z27computeFsUpdatePersonalBestPfS_S_S_ii_param_2,
	.param .u64 .ptr .align 1 _Z27computeFsUpdatePersonalBestPfS_S_S_ii_param_3,
	.param .u32 _Z27computeFsUpdatePersonalBestPfS_S_S_ii_param_4,
	.param .u32 _Z27computeFsUpdatePersonalBestPfS_S_S_ii_param_5
)
{
	.reg .pred 	%p<26>;
	.reg .b32 	%r<70>;
	.reg .b32 	%f<150>;
	.reg .b64 	%rd<56>;

	ld.param.u64 	%rd9, [_Z27computeFsUpdatePersonalBestPfS_S_S_ii_param_0];
	ld.param.u64 	%rd8, [_Z27computeFsUpdatePersonalBestPfS_S_S_ii_param_1];
	ld.param.u64 	%rd10, [_Z27computeFsUpdatePersonalBestPfS_S_S_ii_param_2];
	ld.param.u64 	%rd11, [_Z27computeFsUpdatePersonalBestPfS_S_S_ii_param_3];
	ld.param.u32 	%r40, [_Z27computeFsUpdatePersonalBestPfS_S_S_ii_param_4];
	ld.param.u32 	%r41, [_Z27computeFsUpdatePersonalBestPfS_S_S_ii_param_5];
	cvta.to.global.u64 	%rd1, %rd11;
	cvta.to.global.u64 	%rd2, %rd10;
	cvta.to.global.u64 	%rd3, %rd9;
	mov.u32 	%r42, %tid.x;
	mov.u32 	%r43, %ntid.x;
	mov.u32 	%r44, %ctaid.x;
	mad.lo.s32 	%r1, %r43, %r44, %r42;
	setp.ge.s32 	%p1, %r1, %r41;
	@%p1 bra 	$L__BB1_28;
	setp.lt.s32 	%p2, %r40, 1;
	mov.f32 	%f148, 0f00000000;
	mov.f32 	%f149, %f148;
	@%p2 bra 	$L__BB1_13;
	mul.lo.s32 	%r2, %r40, %r1;
	and.b32  	%r3, %r40, 7;
	setp.lt.u32 	%p3, %r40, 8;
	mov.f32 	%f149, 0f00000000;
	mov.b32 	%r61, 0;
	mov.f32 	%f148, %f149;
	@%p3 bra 	$L__BB1_5;
	and.b32  	%r61, %r40, 2147483640;
	neg.s32 	%r59, %r61;
	shl.b32 	%r6, %r41, 3;
	add.s64 	%rd4, %rd3, 16;
	mov.f32 	%f149, 0f00000000;
	mul.wide.s32 	%rd16, %r41, 4;
	mov.u32 	%r57, %r2;
	mov.u32 	%r58, %r1;
$L__BB1_4:
	.pragma "nounroll";
	mul.wide.s32 	%rd12, %r57, 4;
	add.s64 	%rd13, %rd4, %rd12;
	ld.global.f32 	%f31, [%rd13+-16];
	mul.wide.s32 	%rd14, %r58, 4;
	add.s64 	%rd15, %rd1, %rd14;
	ld.global.f32 	%f32, [%rd15];
	fma.rn.f32 	%f33, %f31, %f32, %f148;
	mov.f32 	%f34, 0f3F800000;
	sub.f32 	%f35, %f34, %f31;
	fma.rn.f32 	%f36, %f31, %f35, %f149;
	ld.global.f32 	%f37, [%rd13+-12];
	add.s64 	%rd17, %rd15, %rd16;
	ld.global.f32 	%f38, [%rd17];
	fma.rn.f32 	%f39, %f37, %f38, %f33;
	sub.f32 	%f40, %f34, %f37;
	fma.rn.f32 	%f41, %f37, %f40, %f36;
	ld.global.f32 	%f42, [%rd13+-8];
	add.s64 	%rd18, %rd17, %rd16;
	ld.global.f32 	%f43, [%rd18];
	fma.rn.f32 	%f44, %f42, %f43, %f39;
	sub.f32 	%f45, %f34, %f42;
	fma.rn.f32 	%f46, %f42, %f45, %f41;
	ld.global.f32 	%f47, [%rd13+-4];
	add.s64 	%rd19, %rd18, %rd16;
	ld.global.f32 	%f48, [%rd19];
	fma.rn.f32 	%f49, %f47, %f48, %f44;
	sub.f32 	%f50, %f34, %f47;
	fma.rn.f32 	%f51, %f47, %f50, %f46;
	ld.global.f32 	%f52, [%rd13];
	add.s64 	%rd20, %rd19, %rd16;
	ld.global.f32 	%f53, [%rd20];
	fma.rn.f32 	%f54, %f52, %f53, %f49;
	sub.f32 	%f55, %f34, %f52;
	fma.rn.f32 	%f56, %f52, %f55, %f51;
	ld.global.f32 	%f57, [%rd13+4];
	add.s64 	%rd21, %rd20, %rd16;
	ld.global.f32 	%f58, [%rd21];
	fma.rn.f32 	%f59, %f57, %f58, %f54;
	sub.f32 	%f60, %f34, %f57;
	fma.rn.f32 	%f61, %f57, %f60, %f56;
	ld.global.f32 	%f62, [%rd13+8];
	add.s64 	%rd22, %rd21, %rd16;
	ld.global.f32 	%f63, [%rd22];
	fma.rn.f32 	%f64, %f62, %f63, %f59;
	sub.f32 	%f65, %f34, %f62;
	fma.rn.f32 	%f66, %f62, %f65, %f61;
	ld.global.f32 	%f67, [%rd13+12];
	add.s64 	%rd23, %rd22, %rd16;
	ld.global.f32 	%f68, [%rd23];
	fma.rn.f32 	%f148, %f67, %f68, %f64;
	sub.f32 	%f69, %f34, %f67;
	fma.rn.f32 	%f149, %f67, %f69, %f66;
	add.s32 	%r59, %r59, 8;
	add.s32 	%r58, %r58, %r6;
	add.s32 	%r57, %r57, 8;
	setp.ne.s32 	%p4, %r59, 0;
	@%p4 bra 	$L__BB1_4;
$L__BB1_5:
	setp.eq.s32 	%p5, %r3, 0;
	@%p5 bra 	$L__BB1_13;
	and.b32  	%r14, %r40, 3;
	setp.lt.u32 	%p6, %r3, 4;
	@%p6 bra 	$L__BB1_8;
	add.s32 	%r46, %r61, %r2;
	mul.wide.s32 	%rd24, %r46, 4;
	add.s64 	%rd25, %rd3, %rd24;
	ld.global.f32 	%f71, [%rd25];
	mad.lo.s32 	%r47, %r61, %r41, %r1;
	mul.wide.s32 	%rd26, %r47, 4;
	add.s64 	%rd27, %rd1, %rd26;
	ld.global.f32 	%f72, [%rd27];
	fma.rn.f32 	%f73, %f71, %f72, %f148;
	mov.f32 	%f74, 0f3F800000;
	sub.f32 	%f75, %f74, %f71;
	fma.rn.f32 	%f76, %f71, %f75, %f149;
	ld.global.f32 	%f77, [%rd25+4];
	mul.wide.s32 	%rd28, %r41, 4;
	add.s64 	%rd29, %rd27, %rd28;
	ld.global.f32 	%f78, [%rd29];
	fma.rn.f32 	%f79, %f77, %f78, %f73;
	sub.f32 	%f80, %f74, %f77;
	fma.rn.f32 	%f81, %f77, %f80, %f76;
	ld.global.f32 	%f82, [%rd25+8];
	add.s64 	%rd30, %rd29, %rd28;
	ld.global.f32 	%f83, [%rd30];
	fma.rn.f32 	%f84, %f82, %f83, %f79;
	sub.f32 	%f85, %f74, %f82;
	fma.rn.f32 	%f86, %f82, %f85, %f81;
	ld.global.f32 	%f87, [%rd25+12];
	add.s64 	%rd31, %rd30, %rd28;
	ld.global.f32 	%f88, [%rd31];
	fma.rn.f32 	%f148, %f87, %f88, %f84;
	sub.f32 	%f89, %f74, %f87;
	fma.rn.f32 	%f149, %f87, %f89, %f86;
	add.s32 	%r61, %r61, 4;
$L__BB1_8:
	setp.eq.s32 	%p7, %r14, 0;
	@%p7 bra 	$L__BB1_13;
	setp.eq.s32 	%p8, %r14, 1;
	@%p8 bra 	$L__BB1_11;
	add.s32 	%r48, %r61, %r2;
	mul.wide.s32 	%rd32, %r48, 4;
	add.s64 	%rd33, %rd3, %rd32;
	ld.global.f32 	%f91, [%rd33];
	mad.lo.s32 	%r49, %r61, %r41, %r1;
	mul.wide.s32 	%rd34, %r49, 4;
	add.s64 	%rd35, %rd1, %rd34;
	ld.global.f32 	%f92, [%rd35];
	fma.rn.f32 	%f93, %f91, %f92, %f148;
	mov.f32 	%f94, 0f3F800000;
	sub.f32 	%f95, %f94, %f91;
	fma.rn.f32 	%f96, %f91, %f95, %f149;
	ld.global.f32 	%f97, [%rd33+4];
	mul.wide.s32 	%rd36, %r41, 4;
	add.s64 	%rd37, %rd35, %rd36;
	ld.global.f32 	%f98, [%rd37];
	fma.rn.f32 	%f148, %f97, %f98, %f93;
	sub.f32 	%f99, %f94, %f97;
	fma.rn.f32 	%f149, %f97, %f99, %f96;
	add.s32 	%r61, %r61, 2;
$L__BB1_11:
	and.b32  	%r50, %r40, 1;
	setp.eq.b32 	%p9, %r50, 1;
	not.pred 	%p10, %p9;
	@%p10 bra 	$L__BB1_13;
	add.s32 	%r51, %r61, %r2;
	mul.wide.s32 	%rd38, %r51, 4;
	add.s64 	%rd39, %rd3, %rd38;
	ld.global.f32 	%f100, [%rd39];
	mad.lo.s32 	%r52, %r61, %r41, %r1;
	mul.wide.s32 	%rd40, %r52, 4;
	add.s64 	%rd41, %rd1, %rd40;
	ld.global.f32 	%f101, [%rd41];
	fma.rn.f32 	%f148, %f100, %f101, %f148;
	mov.f32 	%f102, 0f3F800000;
	sub.f32 	%f103, %f102, %f100;
	fma.rn.f32 	%f149, %f100, %f103, %f149;
$L__BB1_13:
	shl.b32 	%r53, %r1, 1;
	cvta.to.global.u64 	%rd42, %rd8;
	mul.wide.s32 	%rd43, %r53, 4;
	add.s64 	%rd5, %rd42, %rd43;
	ld.global.f32 	%f25, [%rd5];
	ld.global.f32 	%f104, [%rd5+4];
	setp.geu.f32 	%p11, %f148, %f25;
	setp.geu.f32 	%p12, %f149, %f104;
	and.pred  	%p13, %p11, %p12;
	@%p13 bra 	$L__BB1_28;
	setp.gtu.f32 	%p14, %f148, %f25;
	setp.gtu.f32 	%p15, %f149, %f104;
	or.pred  	%p16, %p14, %p15;
	@%p16 bra 	$L__BB1_28;
	setp.lt.s32 	%p17, %r40, 1;
	st.global.f32 	[%rd5], %f148;
	st.global.f32 	[%rd5+4], %f149;
	@%p17 bra 	$L__BB1_28;
	mul.lo.s32 	%r19, %r40, %r1;
	and.b32  	%r20, %r40, 15;
	setp.lt.u32 	%p18, %r40, 16;
	mov.b32 	%r66, 0;
	@%p18 bra 	$L__BB1_19;
	and.b32  	%r66, %r40, 2147483632;
	neg.s32 	%r64, %r66;
	add.s64 	%rd6, %rd3, 32;
	add.s64 	%rd7, %rd2, 32;
	mov.u32 	%r63, %r19;
$L__BB1_18:
	.pragma "nounroll";
	mul.wide.s32 	%rd44, %r63, 4;
	add.s64 	%rd45, %rd6, %rd44;
	add.s64 	%rd46, %rd7, %rd44;
	ld.global.f32 	%f105, [%rd45+-32];
	st.global.f32 	[%rd46+-32], %f105;
	ld.global.f32 	%f106, [%rd45+-28];
	st.global.f32 	[%rd46+-28], %f106;
	ld.global.f32 	%f107, [%rd45+-24];
	st.global.f32 	[%rd46+-24], %f107;
	ld.global.f32 	%f108, [%rd45+-20];
	st.global.f32 	[%rd46+-20], %f108;
	ld.global.f32 	%f109, [%rd45+-16];
	st.global.f32 	[%rd46+-16], %f109;
	ld.global.f32 	%f110, [%rd45+-12];
	st.global.f32 	[%rd46+-12], %f110;
	ld.global.f32 	%f111, [%rd45+-8];
	st.global.f32 	[%rd46+-8], %f111;
	ld.global.f32 	%f112, [%rd45+-4];
	st.global.f32 	[%rd46+-4], %f112;
	ld.global.f32 	%f113, [%rd45];
	st.global.f32 	[%rd46], %f113;
	ld.global.f32 	%f114, [%rd45+4];
	st.global.f32 	[%rd46+4], %f114;
	ld.global.f32 	%f115, [%rd45+8];
	st.global.f32 	[%rd46+8], %f115;
	ld.global.f32 	%f116, [%rd45+12];
	st.global.f32 	[%rd46+12], %f116;
	ld.global.f32 	%f117, [%rd45+16];
	st.global.f32 	[%rd46+16], %f117;
	ld.global.f32 	%f118, [%rd45+20];
	st.global.f32 	[%rd46+20], %f118;
	ld.global.f32 	%f119, [%rd45+24];
	st.global.f32 	[%rd46+24], %f119;
	ld.global.f32 	%f120, [%rd45+28];
	st.global.f32 	[%rd46+28], %f120;
	add.s32 	%r64, %r64, 16;
	add.s32 	%r63, %r63, 16;
	setp.ne.s32 	%p19, %r64, 0;
	@%p19 bra 	$L__BB1_18;
$L__BB1_19:
	setp.eq.s32 	%p20, %r20, 0;
	@%p20 bra 	$L__BB1_28;
	and.b32  	%r28, %r40, 7;
	setp.lt.u32 	%p21, %r20, 8;
	@%p21 bra 	$L__BB1_22;
	add.s32 	%r55, %r66, %r19;
	mul.wide.s32 	%rd47, %r55, 4;
	add.s64 	%rd48, %rd3, %rd47;
	ld.global.f32 	%f121, [%rd48];
	add.s64 	%rd49, %rd2, %rd47;
	st.global.f32 	[%rd49], %f121;
	ld.global.f32 	%f122, [%rd48+4];
	st.global.f32 	[%rd49+4], %f122;
	ld.global.f32 	%f123, [%rd48+8];
	st.global.f32 	[%rd49+8], %f123;
	ld.global.f32 	%f124, [%rd48+12];
	st.global.f32 	[%rd49+12], %f124;
	ld.global.f32 	%f125, [%rd48+16];
	st.global.f32 	[%rd49+16], %f125;
	ld.global.f32 	%f126, [%rd48+20];
	st.global.f32 	[%rd49+20], %f126;
	ld.global.f32 	%f127, [%rd48+24];
	st.global.f32 	[%rd49+24], %f127;
	ld.global.f32 	%f128, [%rd48+28];
	st.global.f32 	[%rd49+28], %f128;
	add.s32 	%r66, %r66, 8;
$L__BB1_22:
	setp.eq.s32 	%p22, %r28, 0;
	@%p22 bra 	$L__BB1_28;
	and.b32  	%r31, %r40, 3;
	setp.lt.u32 	%p23, %r28, 4;
	@%p23 bra 	$L__BB1_25;
	add.s32 	%r56, %r66, %r19;
	mul.wide.s32 	%rd50, %r56, 4;
	add.s64 	%rd51, %rd3, %rd50;
	ld.global.f32 	%f129, [%rd51];
	add.s64 	%rd52, %rd2, %rd50;
	st.global.f32 	[%rd52], %f129;
	ld.global.f32 	%f130, [%rd51+4];
	st.global.f32 	[%rd52+4], %f130;
	ld.global.f32 	%f131, [%rd51+8];
	st.global.f32 	[%rd52+8], %f131;
	ld.global.f32 	%f132, [%rd51+12];
	st.global.f32 	[%rd52+12], %f132;
	add.s32 	%r66, %r66, 4;
$L__BB1_25:
	setp.eq.s32 	%p24, %r31, 0;
	@%p24 bra 	$L__BB1_28;
	add.s32 	%r69, %r66, %r19;
	neg.s32 	%r68, %r31;
$L__BB1_27:
	.pragma "nounroll";
	mul.wide.s32 	%rd53, %r69, 4;
	add.s64 	%rd54, %rd2, %rd53;
	add.s64 	%rd55, %rd3, %rd53;
	ld.global.f32 	%f133, [%rd55];
	st.global.f32 	[%rd54], %f133;
	add.s32 	%r69, %r69, 1;
	add.s32 	%r68, %r68, 1;
	setp.ne.s32 	%p25, %r68, 0;
	@%p25 bra 	$L__BB1_27;
$L__BB1_28:
	ret;

}
	// .globl	_Z25updateVelocityAndPositionPfS_S_S_S_S_S_S_iiifff
.visible .entry _Z25updateVelocityAndPositionPfS_S_S_S_S_S_S_iiifff(
	.param .u64 .ptr .align 1 _Z25updateVelocityAndPositionPfS_S_S_S_S_S_S_iiifff_param_0,
	.param .u64 .ptr .align 1 _Z25updateVelocityAndPositionPfS_S_S_S_S_S_S_iiifff_param_1,
	.param .u64 .ptr .align 1 _Z25updateVelocityAndPositionPfS_S_S_S_S_S_S_iiifff_param_2,
	.param .u64 .ptr .align 1 _Z25updateVelocityAndPositionPfS_S_S_S_S_S_S_iiifff_param_3,
	.param .u64 .ptr .align 1 _Z25updateVelocityAndPositionPfS_S_S_S_S_S_S_iiifff_param_4,
	.param .u64 .ptr .align 1 _Z25updateVelocityAndPositionPfS_S_S_S_S_S_S_iiifff_param_5,
	.param .u64 .ptr .align 1 _Z25updateVelocityAndPositionPfS_S_S_S_S_S_S_iiifff_param_6,
	.param .u64 .ptr .align 1 _Z25updateVelocityAndPositionPfS_S_S_S_S_S_S_iiifff_param_7,
	.param .u32 _Z25updateVelocityAndPositionPfS_S_S_S_S_S_S_iiifff_param_8,
	.param .u32 _Z25updateVelocityAndPositionPfS_S_S_S_S_S_S_iiifff_param_9,
	.param .u32 _Z25updateVelocityAndPositionPfS_S_S_S_S_S_S_iiifff_param_10,
	.param .f32 _Z25updateVelocityAndPositionPfS_S_S_S_S_S_S_iiifff_param_11,
	.param .f32 _Z25updateVelocityAndPositionPfS_S_S_S_S_S_S_iiifff_param_12,
	.param .f32 _Z25updateVelocityAndPositionPfS_S_S_S_S_S_S_iiifff_param_13
)
{
	.reg .pred 	%p<18>;
	.reg .b32 	%r<90>;
	.reg .b32 	%f<65>;
	.reg .b64 	%rd<27>;

	ld.param.u64 	%rd10, [_Z25updateVelocityAndPositionPfS_S_S_S_S_S_S_iiifff_param_0];
	ld.param.u64 	%rd11, [_Z25updateVelocityAndPositionPfS_S_S_S_S_S_S_iiifff_param_2];
	ld.param.u64 	%rd12, [_Z25updateVelocityAndPositionPfS_S_S_S_S_S_S_iiifff_param_5];
	ld.param.u32 	%r24, [_Z25updateVelocityAndPositionPfS_S_S_S_S_S_S_iiifff_param_9];
	ld.param.u32 	%r23, [_Z25updateVelocityAndPositionPfS_S_S_S_S_S_S_iiifff_param_10];
	ld.param.f32 	%f8, [_Z25updateVelocityAndPositionPfS_S_S_S_S_S_S_iiifff_param_11];
	ld.param.f32 	%f9, [_Z25updateVelocityAndPositionPfS_S_S_S_S_S_S_iiifff_param_12];
	ld.param.f32 	%f10, [_Z25updateVelocityAndPositionPfS_S_S_S_S_S_S_iiifff_param_13];
	cvta.to.global.u64 	%rd1, %rd10;
	cvta.to.global.u64 	%rd2, %rd11;
	cvta.to.global.u64 	%rd3, %rd12;
	mov.u32 	%r25, %tid.x;
	mov.u32 	%r26, %ntid.x;
	mov.u32 	%r27, %ctaid.x;
	mad.lo.s32 	%r1, %r26, %r27, %r25;
	setp.ge.s32 	%p1, %r1, %r24;
	@%p1 bra 	$L__BB2_28;
	ld.param.u32 	%r79, [_Z25updateVelocityAndPositionPfS_S_S_S_S_S_S_iiifff_param_8];
	setp.lt.s32 	%p2, %r79, 1;
	@%p2 bra 	$L__BB2_28;
	ld.param.u32 	%r80, [_Z25updateVelocityAndPositionPfS_S_S_S_S_S_S_iiifff_param_8];
	xor.b32  	%r29, %r1, -1429050551;
	mul.lo.s32 	%r30, %r29, 1099087573;
	setp.gt.s32 	%p3, %r1, -1;
	selp.b32 	%r31, -638133224, -1940497825, %p3;
	add.s32 	%r32, %r31, %r30;
	add.s32 	%r33, %r30, 123456789;
	xor.b32  	%r34, %r30, 362436069;
	add.s32 	%r35, %r31, 514673388;
	add.s32 	%r36, %r30, 5783321;
	shr.u32 	%r37, %r33, 2;
	xor.b32  	%r38, %r37, %r33;
	shl.b32 	%r39, %r38, 1;
	shl.b32 	%r40, %r36, 4;
	xor.b32  	%r41, %r40, %r39;
	xor.b32  	%r42, %r41, %r36;
	xor.b32  	%r43, %r42, %r38;
	shr.u32 	%r44, %r34, 2;
	xor.b32  	%r45, %r44, %r34;
	shl.b32 	%r46, %r45, 1;
	shl.b32 	%r47, %r43, 4;
	xor.b32  	%r48, %r46, %r47;
	xor.b32  	%r49, %r48, %r45;
	xor.b32  	%r50, %r49, %r43;
	shr.u32 	%r51, %r35, 2;
	xor.b32  	%r52, %r51, %r35;
	add.s32 	%r53, %r32, %r50;
	add.s32 	%r54, %r53, 724874;
	cvt.rn.f32.u32 	%f11, %r54;
	fma.rn.f32 	%f12, %f11, 0f2F800000, 0f2F000000;
	add.s32 	%r55, %r32, %r43;
	add.s32 	%r56, %r55, 362437;
	cvt.rn.f32.u32 	%f13, %r56;
	fma.rn.f32 	%f14, %f13, 0f2F800000, 0f2F000000;
	mul.lo.s32 	%r2, %r80, %r1;
	shl.b32 	%r57, %r52, 1;
	shl.b32 	%r58, %r50, 4;
	xor.b32  	%r59, %r57, %r58;
	xor.b32  	%r60, %r59, %r52;
	xor.b32  	%r61, %r60, %r50;
	add.s32 	%r62, %r32, %r61;
	add.s32 	%r63, %r62, 1087311;
	rem.u32 	%r64, %r63, %r23;
	mul.lo.s32 	%r3, %r64, %r80;
	mul.f32 	%f1, %f9, %f14;
	mul.f32 	%f2, %f10, %f12;
	and.b32  	%r4, %r80, 3;
	setp.lt.u32 	%p4, %r80, 4;
	mov.b32 	%r89, 0;
	@%p4 bra 	$L__BB2_21;
	ld.param.u32 	%r81, [_Z25updateVelocityAndPositionPfS_S_S_S_S_S_S_iiifff_param_8];
	and.b32  	%r66, %r81, 2147483644;
	neg.s32 	%r84, %r66;
	mov.b32 	%r85, 0;
	mov.u32 	%r83, %r2;
$L__BB2_4:
	ld.param.u64 	%rd25, [_Z25updateVelocityAndPositionPfS_S_S_S_S_S_S_iiifff_param_3];
	mul.wide.s32 	%rd13, %r83, 4;
	cvta.to.global.u64 	%rd14, %rd25;
	add.s64 	%rd15, %rd14, %rd13;
	add.s64 	%rd4, %rd15, 8;
	add.s64 	%rd16, %rd3, %rd13;
	add.s64 	%rd5, %rd16, 8;
	add.s64 	%rd17, %rd2, %rd13;
	add.s64 	%rd6, %rd17, 8;
	add.s32 	%r67, %r85, %r3;
	ld.global.f32 	%f15, [%rd15];
	ld.global.f32 	%f16, [%rd16];
	ld.global.f32 	%f17, [%rd17];
	sub.f32 	%f18, %f16, %f17;
	mul.f32 	%f19, %f1, %f18;
	fma.rn.f32 	%f20, %f8, %f15, %f19;
	mul.wide.s32 	%rd18, %r67, 4;
	add.s64 	%rd7, %rd1, %rd18;
	ld.global.f32 	%f21, [%rd7];
	sub.f32 	%f22, %f21, %f17;
	fma.rn.f32 	%f23, %f2, %f22, %f20;
	st.global.f32 	[%rd15], %f23;
	ld.global.f32 	%f24, [%rd17];
	add.f32 	%f3, %f24, %f23;
	st.global.f32 	[%rd17], %f3;
	setp.geu.f32 	%p5, %f3, 0f00000000;
	@%p5 bra 	$L__BB2_6;
	mov.b32 	%r69, 0;
	st.global.u32 	[%rd6+-8], %r69;
	bra.uni 	$L__BB2_8;
$L__BB2_6:
	setp.leu.f32 	%p6, %f3, 0f3F800000;
	@%p6 bra 	$L__BB2_8;
	mov.b32 	%r68, 1065353216;
	st.global.u32 	[%rd6+-8], %r68;
$L__BB2_8:
	ld.global.f32 	%f25, [%rd4+-4];
	ld.global.f32 	%f26, [%rd5+-4];
	ld.global.f32 	%f27, [%rd6+-4];
	sub.f32 	%f28, %f26, %f27;
	mul.f32 	%f29, %f1, %f28;
	fma.rn.f32 	%f30, %f8, %f25, %f29;
	ld.global.f32 	%f31, [%rd7+4];
	sub.f32 	%f32, %f31, %f27;
	fma.rn.f32 	%f33, %f2, %f32, %f30;
	st.global.f32 	[%rd4+-4], %f33;
	ld.global.f32 	%f34, [%rd6+-4];
	add.f32 	%f4, %f34, %f33;
	st.global.f32 	[%rd6+-4], %f4;
	setp.lt.f32 	%p7, %f4, 0f00000000;
	@%p7 bra 	$L__BB2_11;
	setp.leu.f32 	%p8, %f4, 0f3F800000;
	@%p8 bra 	$L__BB2_12;
	mov.b32 	%r70, 1065353216;
	st.global.u32 	[%rd6+-4], %r70;
	bra.uni 	$L__BB2_12;
$L__BB2_11:
	mov.b32 	%r71, 0;
	st.global.u32 	[%rd6+-4], %r71;
$L__BB2_12:
	ld.global.f32 	%f35, [%rd4];
	ld.global.f32 	%f36, [%rd5];
	ld.global.f32 	%f37, [%rd6];
	sub.f32 	%f38, %f36, %f37;
	mul.f32 	%f39, %f1, %f38;
	fma.rn.f32 	%f40, %f8, %f35, %f39;
	ld.global.f32 	%f41, [%rd7+8];
	sub.f32 	%f42, %f41, %f37;
	fma.rn.f32 	%f43, %f2, %f42, %f40;
	st.global.f32 	[%rd4], %f43;
	ld.global.f32 	%f44, [%rd6];
	add.f32 	%f5, %f44, %f43;
	st.global.f32 	[%rd6], %f5;
	setp.lt.f32 	%p9, %f5, 0f00000000;
	@%p9 bra 	$L__BB2_15;
	setp.leu.f32 	%p10, %f5, 0f3F800000;
	@%p10 bra 	$L__BB2_16;
	mov.b32 	%r72, 1065353216;
	st.global.u32 	[%rd6], %r72;
	bra.uni 	$L__BB2_16;
$L__BB2_15:
	mov.b32 	%r73, 0;
	st.global.u32 	[%rd6], %r73;
$L__BB2_16:
	ld.global.f32 	%f45, [%rd4+4];
	ld.global.f32 	%f46, [%rd5+4];
	ld.global.f32 	%f47, [%rd6+4];
	sub.f32 	%f48, %f46, %f47;
	mul.f32 	%f49, %f1, %f48;
	fma.rn.f32 	%f50, %f8, %f45, %f49;
	ld.global.f32 	%f51, [%rd7+12];
	sub.f32 	%f52, %f51, %f47;
	fma.rn.f32 	%f53, %f2, %f52, %f50;
	st.global.f32 	[%rd4+4], %f53;
	ld.global.f32 	%f54, [%rd6+4];
	add.f32 	%f6, %f54, %f53;
	st.global.f32 	[%rd6+4], %f6;
	setp.lt.f32 	%p11, %f6, 0f00000000;
	@%p11 bra 	$L__BB2_19;
	setp.leu.f32 	%p12, %f6, 0f3F800000;
	@%p12 bra 	$L__BB2_20;
	mov.b32 	%r74, 1065353216;
	st.global.u32 	[%rd6+4], %r74;
	bra.uni 	$L__BB2_20;
$L__BB2_19:
	mov.b32 	%r75, 0;
	st.global.u32 	[%rd6+4], %r75;
$L__BB2_20:
	ld.param.u32 	%r82, [_Z25updateVelocityAndPositionPfS_S_S_S_S_S_S_iiifff_param_8];
	and.b32  	%r89, %r82, 2147483644;
	add.s32 	%r85, %r85, 4;
	add.s32 	%r84, %r84, 4;
	add.s32 	%r83, %r83, 4;
	setp.ne.s32 	%p13, %r84, 0;
	@%p13 bra 	$L__BB2_4;
$L__BB2_21:
	setp.eq.s32 	%p14, %r4, 0;
	@%p14 bra 	$L__BB2_28;
	add.s32 	%r88, %r89, %r2;
	neg.s32 	%r87, %r4;
$L__BB2_23:
	.pragma "nounroll";
	ld.param.u64 	%rd26, [_Z25updateVelocityAndPositionPfS_S_S_S_S_S_S_iiifff_param_3];
	mul.wide.s32 	%rd19, %r88, 4;
	add.s64 	%rd8, %rd2, %rd19;
	add.s64 	%rd20, %rd3, %rd19;
	cvta.to.global.u64 	%rd21, %rd26;
	add.s64 	%rd22, %rd21, %rd19;
	add.s32 	%r76, %r89, %r3;
	ld.global.f32 	%f55, [%rd22];
	ld.global.f32 	%f56, [%rd20];
	ld.global.f32 	%f57, [%rd8];
	sub.f32 	%f58, %f56, %f57;
	mul.f32 	%f59, %f1, %f58;
	fma.rn.f32 	%f60, %f8, %f55, %f59;
	mul.wide.s32 	%rd23, %r76, 4;
	add.s64 	%rd24, %rd1, %rd23;
	ld.global.f32 	%f61, [%rd24];
	sub.f32 	%f62, %f61, %f57;
	fma.rn.f32 	%f63, %f2, %f62, %f60;
	st.global.f32 	[%rd22], %f63;
	ld.global.f32 	%f64, [%rd8];
	add.f32 	%f7, %f64, %f63;
	st.global.f32 	[%rd8], %f7;
	setp.lt.f32 	%p15, %f7, 0f00000000;
	@%p15 bra 	$L__BB2_26;
	setp.leu.f32 	%p16, %f7, 0f3F800000;
	@%p16 bra 	$L__BB2_27;
	mov.b32 	%r77, 1065353216;
	st.global.u32 	[%rd8], %r77;
	bra.uni 	$L__BB2_27;
$L__BB2_26:
	mov.b32 	%r78, 0;
	st.global.u32 	[%rd8], %r78;
$L__BB2_27:
	add.s32 	%r89, %r89, 1;
	add.s32 	%r88, %r88, 1;
	add.s32 	%r87, %r87, 1;
	setp.ne.s32 	%p17, %r87, 0;
	@%p17 bra 	$L__BB2_23;
$L__BB2_28:
	ret;

}


// ===== COMPILED SASS (sm_100) =====

	.target	sm_100

	.elftype	@"ET_EXEC"


//--------------------- .note.nv.tkinfo           --------------------------
	.section	.note.nv.tkinfo,"",@"SHT_NOTE"
	.sectionflags	@"SHF_NOTE_NV_TKINFO"
	.tkinfo
        /*0018*/ 	.word	0x00000002
        /*0030*/ 	.string	""
        /*0030*/ 	.string	"ptxas"
        /*0030*/ 	.string	"Cuda compilation tools, release 13.0, V13.0.88"
        /*0030*/ 	.string	"Build cuda_13.0.r13.0/compiler.36424714_0"
        /*0030*/ 	.string	"-arch sm_100 -m 64 "



//--------------------- .note.nv.cuinfo           --------------------------
	.section	.note.nv.cuinfo,"",@"SHT_NOTE"
	.sectionflags	@"SHF_NOTE_NV_CUINFO"
        /*0018*/ 	.short	0x0002
        /*001a*/ 	.short	0x0064
        /*001c*/ 	.short	0x0082
	.zero		2


//--------------------- .nv.info                  --------------------------
	.section	.nv.info,"",@"SHT_CUDA_INFO"
	.align	4


	//----- nvinfo : EIATTR_REGCOUNT
	.align		4
        /*0000*/ 	.byte	0x04, 0x2f
        /*0002*/ 	.short	(.L_10 - .L_9)
	.align		4
.L_9:
        /*0004*/ 	.word	index@(_Z24initializeParticleKernelPfS_S_S_S_S_ii)
        /*0008*/ 	.word	0x00000020


	//----- nvinfo : EIATTR_FRAME_SIZE
	.align		4
.L_10:
        /*000c*/ 	.byte	0x04, 0x11
        /*000e*/ 	.short	(.L_12 - .L_11)
	.align		4
.L_11:
        /*0010*/ 	.word	index@(_Z24initializeParticleKernelPfS_S_S_S_S_ii)
        /*0014*/ 	.word	0x00000000


	//----- nvinfo : EIATTR_REGCOUNT
	.align		4
.L_12:
        /*0018*/ 	.byte	0x04, 0x2f
        /*001a*/ 	.short	(.L_14 - .L_13)
	.align		4
.L_13:
        /*001c*/ 	.word	index@(_Z27computeFsUpdatePersonalBestPfS_S_S_ii)
        /*0020*/ 	.word	0x00000020


	//----- nvinfo : EIATTR_FRAME_SIZE
	.align		4
.L_14:
        /*0024*/ 	.byte	0x04, 0x11
        /*0026*/ 	.short	(.L_16 - .L_15)
	.align		4
.L_15:
        /*0028*/ 	.word	index@(_Z27computeFsUpdatePersonalBestPfS_S_S_ii)
        /*002c*/ 	.word	0x00000000


	//----- nvinfo : EIATTR_REGCOUNT
	.align		4
.L_16:
        /*0030*/ 	.byte	0x04, 0x2f
        /*0032*/ 	.short	(.L_18 - .L_17)
	.align		4
.L_17:
        /*0034*/ 	.word	index@(_Z25updateVelocityAndPositionPfS_S_S_S_S_S_S_iiifff)
        /*0038*/ 	.word	0x00000020


	//----- nvinfo : EIATTR_FRAME_SIZE
	.align		4
.L_18:
        /*003c*/ 	.byte	0x04, 0x11
        /*003e*/ 	.short	(.L_20 - .L_19)
	.align		4
.L_19:
        /*0040*/ 	.word	index@(_Z25updateVelocityAndPositionPfS_S_S_S_S_S_S_iiifff)
        /*0044*/ 	.word	0x00000000


	//----- nvinfo : EIATTR_MIN_STACK_SIZE
	.align		4
.L_20:
        /*0048*/ 	.byte	0x04, 0x12
        /*004a*/ 	.short	(.L_22 - .L_21)
	.align		4
.L_21:
        /*004c*/ 	.word	index@(_Z25updateVelocityAndPositionPfS_S_S_S_S_S_S_iiifff)
        /*0050*/ 	.word	0x00000000


	//----- nvinfo : EIATTR_MIN_STACK_SIZE
	.align		4
.L_22:
        /*0054*/ 	.byte	0x04, 0x12
        /*0056*/ 	.short	(.L_24 - .L_23)
	.align		4
.L_23:
        /*0058*/ 	.word	index@(_Z27computeFsUpdatePersonalBestPfS_S_S_ii)
        /*005c*/ 	.word	0x00000000


	//----- nvinfo : EIATTR_MIN_STACK_SIZE
	.align		4
.L_24:
        /*0060*/ 	.byte	0x04, 0x12
        /*0062*/ 	.short	(.L_26 - .L_25)
	.align		4
.L_25:
        /*0064*/ 	.word	index@(_Z24initializeParticleKernelPfS_S_S_S_S_ii)
        /*0068*/ 	.word	0x00000000
.L_26:


//--------------------- .nv.compat                --------------------------
	.section	.nv.compat,"",@"SHT_CUDA_COMPAT_INFO"
	.align	4
        /*0000*/ 	.byte	0x02, 0x09, 0x00, 0x00, 0x02, 0x02, 0x01, 0x00, 0x02, 0x05, 0x05, 0x00, 0x03, 0x07, 0x01, 0x01
        /*0010*/ 	.byte	0x02, 0x03, 0x00, 0x00, 0x02, 0x06, 0x01, 0x00, 0x04, 0x0b, 0x08, 0x00, 0x01, 0x00, 0x00, 0x00
        /*0020*/ 	.byte	0x00, 0x00, 0x00, 0x00


//--------------------- .nv.info._Z25updateVelocityAndPositionPfS_S_S_S_S_S_S_iiifff --------------------------
	.section	.nv.info._Z25updateVelocityAndPositionPfS_S_S_S_S_S_S_iiifff,"",@"SHT_CUDA_INFO"
	.sectionflags	@""
	.align	4


	//----- nvinfo : EIATTR_CUDA_API_VERSION
	.align		4
        /*0000*/ 	.byte	0x04, 0x37
        /*0002*/ 	.short	(.L_28 - .L_27)
.L_27:
        /*0004*/ 	.word	0x00000082


	//----- nvinfo : EIATTR_KPARAM_INFO
	.align		4
.L_28:
        /*0008*/ 	.byte	0x04, 0x17
        /*000a*/ 	.short	(.L_30 - .L_29)
.L_29:
        /*000c*/ 	.word	0x00000000
        /*0010*/ 	.short	0x000d
        /*0012*/ 	.short	0x0054
        /*0014*/ 	.byte	0x00, 0xf0, 0x11, 0x00


	//----- nvinfo : EIATTR_KPARAM_INFO
	.align		4
.L_30:
        /*0018*/ 	.byte	0x04, 0x17
        /*001a*/ 	.short	(.L_32 - .L_31)
.L_31:
        /*001c*/ 	.word	0x00000000
        /*0020*/ 	.short	0x000c
        /*0022*/ 	.short	0x0050
        /*0024*/ 	.byte	0x00, 0xf0, 0x11, 0x00


	//----- nvinfo : EIATTR_KPARAM_INFO
	.align		4
.L_32:
        /*0028*/ 	.byte	0x04, 0x17
        /*002a*/ 	.short	(.L_34 - .L_33)
.L_33:
        /*002c*/ 	.word	0x00000000
        /*0030*/ 	.short	0x000b
        /*0032*/ 	.short	0x004c
        /*0034*/ 	.byte	0x00, 0xf0, 0x11, 0x00


	//----- nvinfo : EIATTR_KPARAM_INFO
	.align		4
.L_34:
        /*0038*/ 	.byte	0x04, 0x17
        /*003a*/ 	.short	(.L_36 - .L_35)
.L_35:
        /*003c*/ 	.word	0x00000000
        /*0040*/ 	.short	0x000a
        /*0042*/ 	.short	0x0048
        /*0044*/ 	.byte	0x00, 0xf0, 0x11, 0x00


	//----- nvinfo : EIATTR_KPARAM_INFO
	.align		4
.L_36:
        /*0048*/ 	.byte	0x04, 0x17
        /*004a*/ 	.short	(.L_38 - .L_37)
.L_37:
        /*004c*/ 	.word	0x00000000
        /*0050*/ 	.short	0x0009
        /*0052*/ 	.short	0x0044
        /*0054*/ 	.byte	0x00, 0xf0, 0x11, 0x00


	//----- nvinfo : EIATTR_KPARAM_INFO
	.align		4
.L_38:
        /*0058*/ 	.byte	0x04, 0x17
        /*005a*/ 	.short	(.L_40 - .L_39)
.L_39:
        /*005c*/ 	.word	0x00000000
        /*0060*/ 	.short	0x0008
        /*0062*/ 	.short	0x0040
        /*0064*/ 	.byte	0x00, 0xf0, 0x11, 0x00


	//----- nvinfo : EIATTR_KPARAM_INFO
	.align		4
.L_40:
        /*0068*/ 	.byte	0x04, 0x17
        /*006a*/ 	.short	(.L_42 - .L_41)
.L_41:
        /*006c*/ 	.word	0x00000000
        /*0070*/ 	.short	0x0007
        /*0072*/ 	.short	0x0038
        /*0074*/ 	.byte	0x00, 0xf5, 0x21, 0x00


	//----- nvinfo : EIATTR_KPARAM_INFO
	.align		4
.L_42:
        /*0078*/ 	.byte	0x04, 0x17
        /*007a*/ 	.short	(.L_44 - .L_43)
.L_43:
        /*007c*/ 	.word	0x00000000
        /*0080*/ 	.short	0x0006
        /*0082*/ 	.short	0x0030
        /*0084*/ 	.byte	0x00, 0xf5, 0x21, 0x00


	//----- nvinfo : EIATTR_KPARAM_INFO
	.align		4
.L_44:
        /*0088*/ 	.byte	0x04, 0x17
        /*008a*/ 	.short	(.L_46 - .L_45)
.L_45:
        /*008c*/ 	.word	0x00000000
        /*0090*/ 	.short	0x0005
        /*0092*/ 	.short	0x0028
        /*0094*/ 	.byte	0x00, 0xf5, 0x21, 0x00


	//----- nvinfo : EIATTR_KPARAM_INFO
	.align		4
.L_46:
        /*0098*/ 	.byte	0x04, 0x17
        /*009a*/ 	.short	(.L_48 - .L_47)
.L_47:
        /*009c*/ 	.word	0x00000000
        /*00a0*/ 	.short	0x0004
        /*00a2*/ 	.short	0x0020
        /*00a4*/ 	.byte	0x00, 0xf5, 0x21, 0x00


	//----- nvinfo : EIATTR_KPARAM_INFO
	.align		4
.L_48:
        /*00a8*/ 	.byte	0x04, 0x17
        /*00aa*/ 	.short	(.L_50 - .L_49)
.L_49:
        /*00ac*/ 	.word	0x00000000
        /*00b0*/ 	.short	0x0003
        /*00b2*/ 	.short	0x0018
        /*00b4*/ 	.byte	0x00, 0xf5, 0x21, 0x00


	//----- nvinfo : EIATTR_KPARAM_INFO
	.align		4
.L_50:
        /*00b8*/ 	.byte	0x04, 0x17
        /*00ba*/ 	.short	(.L_52 - .L_51)
.L_51:
        /*00bc*/ 	.word	0x00000000
        /*00c0*/ 	.short	0x0002
        /*00c2*/ 	.short	0x0010
        /*00c4*/ 	.byte	0x00, 0xf5, 0x21, 0x00


	//----- nvinfo : EIATTR_KPARAM_INFO
	.align		4
.L_52:
        /*00c8*/ 	.byte	0x04, 0x17
        /*00ca*/ 	.short	(.L_54 - .L_53)
.L_53:
        /*00cc*/ 	.word	0x00000000
        /*00d0*/ 	.short	0x0001
        /*00d2*/ 	.short	0x0008
        /*00d4*/ 	.byte	0x00, 0xf5, 0x21, 0x00


	//----- nvinfo : EIATTR_KPARAM_INFO
	.align		4
.L_54:
        /*00d8*/ 	.byte	0x04, 0x17
        /*00da*/ 	.short	(.L_56 - .L_55)
.L_55:
        /*00dc*/ 	.word	0x00000000
        /*00e0*/ 	.short	0x0000
        /*00e2*/ 	.short	0x0000
        /*00e4*/ 	.byte	0x00, 0xf5, 0x21, 0x00


	//----- nvinfo : EIATTR_SPARSE_MMA_MASK
	.align		4
.L_56:
        /*00e8*/ 	.byte	0x03, 0x50
        /*00ea*/ 	.short	0x0000


	//----- nvinfo : EIATTR_MAXREG_COUNT
	.align		4
        /*00ec*/ 	.byte	0x03, 0x1b
        /*00ee*/ 	.short	0x00ff


	//----- nvinfo : EIATTR_MERCURY_ISA_VERSION
	.align		4
        /*00f0*/ 	.byte	0x03, 0x5f
        /*00f2*/ 	.short	0x0101


	//----- nvinfo : EIATTR_VRC_CTA_INIT_COUNT
	.align		4
        /*00f4*/ 	.byte	0x02, 0x4a
	.zero		1
	.zero		1


	//----- nvinfo : EIATTR_EXIT_INSTR_OFFSETS
	.align		4
        /*00f8*/ 	.byte	0x04, 0x1c
        /*00fa*/ 	.short	(.L_58 - .L_57)


	//   ....[0]....
.L_57:
        /*00fc*/ 	.word	0x00000070


	//   ....[1]....
        /*0100*/ 	.word	0x000000a0


	//   ....[2]....
        /*0104*/ 	.word	0x00000ba0


	//   ....[3]....
        /*0108*/ 	.word	0x00000e40


	//----- nvinfo : EIATTR_CRS_STACK_SIZE
	.align		4
.L_58:
        /*010c*/ 	.byte	0x04, 0x1e
        /*010e*/ 	.short	(.L_60 - .L_59)
.L_59:
        /*0110*/ 	.word	0x00000000


	//----- nvinfo : EIATTR_CBANK_PARAM_SIZE
	.align		4
.L_60:
        /*0114*/ 	.byte	0x03, 0x19
        /*0116*/ 	.short	0x0058


	//----- nvinfo : EIATTR_PARAM_CBANK
	.align		4
        /*0118*/ 	.byte	0x04, 0x0a
        /*011a*/ 	.short	(.L_62 - .L_61)
	.align		4
.L_61:
        /*011c*/ 	.word	index@(.nv.constant0._Z25updateVelocityAndPositionPfS_S_S_S_S_S_S_iiifff)
        /*0120*/ 	.short	0x0380
        /*0122*/ 	.short	0x0058


	//----- nvinfo : EIATTR_SW_WAR
	.align		4
.L_62:
        /*0124*/ 	.byte	0x04, 0x36
        /*0126*/ 	.short	(.L_64 - .L_63)
.L_63:
        /*0128*/ 	.word	0x00000008
.L_64:


//--------------------- .nv.info._Z27computeFsUpdatePersonalBestPfS_S_S_ii --------------------------
	.section	.nv.info._Z27computeFsUpdatePersonalBestPfS_S_S_ii,"",@"SHT_CUDA_INFO"
	.sectionflags	@""
	.align	4


	//----- nvinfo : EIATTR_CUDA_API_VERSION
	.align		4
        /*0000*/ 	.byte	0x04, 0x37
        /*0002*/ 	.short	(.L_66 - .L_65)
.L_65:
        /*0004*/ 	.word	0x00000082


	//----- nvinfo : EIATTR_KPARAM_INFO
	.align		4
.L_66:
        /*0008*/ 	.byte	0x04, 0x17
        /*000a*/ 	.short	(.L_68 - .L_67)
.L_67:
        /*000c*/ 	.word	0x00000000
        /*0010*/ 	.short	0x0005
        /*0012*/ 	.short	0x0024
        /*0014*/ 	.byte	0x00, 0xf0, 0x11, 0x00


	//----- nvinfo : EIATTR_KPARAM_INFO
	.align		4
.L_68:
        /*0018*/ 	.byte	0x04, 0x17
        /*001a*/ 	.short	(.L_70 - .L_69)
.L_69:
        /*001c*/ 	.word	0x00000000
        /*0020*/ 	.short	0x0004
        /*0022*/ 	.short	0x0020
        /*0024*/ 	.byte	0x00, 0xf0, 0x11, 0x00


	//----- nvinfo : EIATTR_KPARAM_INFO
	.align		4
.L_70:
        /*0028*/ 	.byte	0x04, 0x17
        /*002a*/ 	.short	(.L_72 - .L_71)
.L_71:
        /*002c*/ 	.word	0x00000000
        /*0030*/ 	.short	0x0003
        /*0032*/ 	.short	0x0018
        /*0034*/ 	.byte	0x00, 0xf5, 0x21, 0x00


	//----- nvinfo : EIATTR_KPARAM_INFO
	.align		4
.L_72:
        /*0038*/ 	.byte	0x04, 0x17
        /*003a*/ 	.short	(.L_74 - .L_73)
.L_73:
        /*003c*/ 	.word	0x00000000
        /*0040*/ 	.short	0x0002
        /*0042*/ 	.short	0x0010
        /*0044*/ 	.byte	0x00, 0xf5, 0x21, 0x00


	//----- nvinfo : EIATTR_KPARAM_INFO
	.align		4
.L_74:
        /*0048*/ 	.byte	0x04, 0x17
        /*004a*/ 	.short	(.L_76 - .L_75)
.L_75:
        /*004c*/ 	.word	0x00000000
        /*0050*/ 	.short	0x0001
        /*0052*/ 	.short	0x0008
        /*0054*/ 	.byte	0x00, 0xf5, 0x21, 0x00


	//----- nvinfo : EIATTR_KPARAM_INFO
	.align		4
.L_76:
        /*0058*/ 	.byte	0x04, 0x17
        /*005a*/ 	.short	(.L_78 - .L_77)
.L_77:
        /*005c*/ 	.word	0x00000000
        /*0060*/ 	.short	0x0000
        /*0062*/ 	.short	0x0000
        /*0064*/ 	.byte	0x00, 0xf5, 0x21, 0x00


	//----- nvinfo : EIATTR_SPARSE_MMA_MASK
	.align		4
.L_78:
        /*0068*/ 	.byte	0x03, 0x50
        /*006a*/ 	.short	0x0000


	//----- nvinfo : EIATTR_MAXREG_COUNT
	.align		4
        /*006c*/ 	.byte	0x03, 0x1b
        /*006e*/ 	.short	0x00ff


	//----- nvinfo : EIATTR_MERCURY_ISA_VERSION
	.align		4
        /*0070*/ 	.byte	0x03, 0x5f
        /*0072*/ 	.short	0x0101


	//----- nvinfo : EIATTR_VRC_CTA_INIT_COUNT
	.align		4
        /*0074*/ 	.byte	0x02, 0x4a
	.zero		1
	.zero		1


	//----- nvinfo : EIATTR_EXIT_INSTR_OFFSETS
	.align		4
        /*0078*/ 	.byte	0x04, 0x1c
        /*007a*/ 	.short	(.L_80 - .L_79)


	//   ....[0]....
.L_79:
        /*007c*/ 	.word	0x00000070


	//   ....[1]....
        /*0080*/ 	.word	0x00000a20


	//   ....[2]....
        /*0084*/ 	.word	0x00000a50


	//   ....[3]....
        /*0088*/ 	.word	0x00000a80


	//   ....[4]....
        /*008c*/ 	.word	0x00000e20


	//   ....[5]....
        /*0090*/ 	.word	0x00000fd0


	//   ....[6]....
        /*0094*/ 	.word	0x00001100


	//   ....[7]....
        /*0098*/ 	.word	0x000011d0


	//----- nvinfo : EIATTR_CBANK_PARAM_SIZE
	.align		4
.L_80:
        /*009c*/ 	.byte	0x03, 0x19
        /*009e*/ 	.short	0x0028


	//----- nvinfo : EIATTR_PARAM_CBANK
	.align		4
        /*00a0*/ 	.byte	0x04, 0x0a
        /*00a2*/ 	.short	(.L_82 - .L_81)
	.align		4
.L_81:
        /*00a4*/ 	.word	index@(.nv.constant0._Z27computeFsUpdatePersonalBestPfS_S_S_ii)
        /*00a8*/ 	.short	0x0380
        /*00aa*/ 	.short	0x0028


	//----- nvinfo : EIATTR_SW_WAR
	.align		4
.L_82:
        /*00ac*/ 	.byte	0x04, 0x36
        /*00ae*/ 	.short	(.L_84 - .L_83)
.L_83:
        /*00b0*/ 	.word	0x00000008
.L_84:


//--------------------- .nv.info._Z24initializeParticleKernelPfS_S_S_S_S_ii --------------------------
	.section	.nv.info._Z24initializeParticleKernelPfS_S_S_S_S_ii,"",@"SHT_CUDA_INFO"
	.sectionflags	@""
	.align	4


	//----- nvinfo : EIATTR_CUDA_API_VERSION
	.align		4
        /*0000*/ 	.byte	0x04, 0x37
        /*0002*/ 	.short	(.L_86 - .L_85)
.L_85:
        /*0004*/ 	.word	0x00000082


	//----- nvinfo : EIATTR_KPARAM_INFO
	.align		4
.L_86:
        /*0008*/ 	.byte	0x04, 0x17
        /*000a*/ 	.short	(.L_88 - .L_87)
.L_87:
        /*000c*/ 	.word	0x00000000
        /*0010*/ 	.short	0x0007
        /*0012*/ 	.short	0x0034
        /*0014*/ 	.byte	0x00, 0xf0, 0x11, 0x00


	//----- nvinfo : EIATTR_KPARAM_INFO
	.align		4
.L_88:
        /*0018*/ 	.byte	0x04, 0x17
        /*001a*/ 	.short	(.L_90 - .L_89)
.L_89:
        /*001c*/ 	.word	0x00000000
        /*0020*/ 	.short	0x0006
        /*0022*/ 	.short	0x0030
        /*0024*/ 	.byte	0x00, 0xf0, 0x11, 0x00


	//----- nvinfo : EIATTR_KPARAM_INFO
	.align		4
.L_90:
        /*0028*/ 	.byte	0x04, 0x17
        /*002a*/ 	.short	(.L_92 - .L_91)
.L_91:
        /*002c*/ 	.word	0x00000000
        /*0030*/ 	.short	0x0005
        /*0032*/ 	.short	0x0028
        /*0034*/ 	.byte	0x00, 0xf5, 0x21, 0x00


	//----- nvinfo : EIATTR_KPARAM_INFO
	.align		4
.L_92:
        /*0038*/ 	.byte	0x04, 0x17
        /*003a*/ 	.short	(.L_94 - .L_93)
.L_93:
        /*003c*/ 	.word	0x00000000
        /*0040*/ 	.short	0x0004
        /*0042*/ 	.short	0x0020
        /*0044*/ 	.byte	0x00, 0xf5, 0x21, 0x00


	//----- nvinfo : EIATTR_KPARAM_INFO
	.align		4
.L_94:
        /*0048*/ 	.byte	0x04, 0x17
        /*004a*/ 	.short	(.L_96 - .L_95)
.L_95:
        /*004c*/ 	.word	0x00000000
        /*0050*/ 	.short	0x0003
        /*0052*/ 	.short	0x0018
        /*0054*/ 	.byte	0x00, 0xf5, 0x21, 0x00


	//----- nvinfo : EIATTR_KPARAM_INFO
	.align		4
.L_96:
        /*0058*/ 	.byte	0x04, 0x17
        /*005a*/ 	.short	(.L_98 - .L_97)
.L_97:
        /*005c*/ 	.word	0x00000000
        /*0060*/ 	.short	0x0002
        /*0062*/ 	.short	0x0010
        /*0064*/ 	.byte	0x00, 0xf5, 0x21, 0x00


	//----- nvinfo : EIATTR_KPARAM_INFO
	.align		4
.L_98:
        /*0068*/ 	.byte	0x04, 0x17
        /*006a*/ 	.short	(.L_100 - .L_99)
.L_99:
        /*006c*/ 	.word	0x00000000
        /*0070*/ 	.short	0x0001
        /*0072*/ 	.short	0x0008
        /*0074*/ 	.byte	0x00, 0xf5, 0x21, 0x00


	//----- nvinfo : EIATTR_KPARAM_INFO
	.align		4
.L_100:
        /*0078*/ 	.byte	0x04, 0x17
        /*007a*/ 	.short	(.L_102 - .L_101)
.L_101:
        /*007c*/ 	.word	0x00000000
        /*0080*/ 	.short	0x0000
        /*0082*/ 	.short	0x0000
        /*0084*/ 	.byte	0x00, 0xf5, 0x21, 0x00


	//----- nvinfo : EIATTR_SPARSE_MMA_MASK
	.align		4
.L_102:
        /*0088*/ 	.byte	0x03, 0x50
        /*008a*/ 	.short	0x0000


	//----- nvinfo : EIATTR_MAXREG_COUNT
	.align		4
        /*008c*/ 	.byte	0x03, 0x1b
        /*008e*/ 	.short	0x00ff


	//----- nvinfo : EIATTR_MERCURY_ISA_VERSION
	.align		4
        /*0090*/ 	.byte	0x03, 0x5f
        /*0092*/ 	.short	0x0101


	//----- nvinfo : EIATTR_VRC_CTA_INIT_COUNT
	.align		4
        /*0094*/ 	.byte	0x02, 0x4a
	.zero		1
	.zero		1


	//----- nvinfo : EIATTR_EXIT_INSTR_OFFSETS
	.align		4
        /*0098*/ 	.byte	0x04, 0x1c
        /*009a*/ 	.short	(.L_104 - .L_103)


	//   ....[0]....
.L_103:
        /*009c*/ 	.word	0x00000070


	//   ....[1]....
        /*00a0*/ 	.word	0x000013b0


	//----- nvinfo : EIATTR_CBANK_PARAM_SIZE
	.align		4
.L_104:
        /*00a4*/ 	.byte	0x03, 0x19
        /*00a6*/ 	.short	0x0038


	//----- nvinfo : EIATTR_PARAM_CBANK
	.align		4
        /*00a8*/ 	.byte	0x04, 0x0a
        /*00aa*/ 	.short	(.L_106 - .L_105)
	.align		4
.L_105:
        /*00ac*/ 	.word	index@(.nv.constant0._Z24initializeParticleKernelPfS_S_S_S_S_ii)
        /*00b0*/ 	.short	0x0380
        /*00b2*/ 	.short	0x0038


	//----- nvinfo : EIATTR_SW_WAR
	.align		4
.L_106:
        /*00b4*/ 	.byte	0x04, 0x36
        /*00b6*/ 	.short	(.L_108 - .L_107)
.L_107:
        /*00b8*/ 	.word	0x00000008
.L_108:


//--------------------- .nv.callgraph             --------------------------
	.section	.nv.callgraph,"",@"SHT_CUDA_CALLGRAPH"
	.align	4
	.sectionentsize	8
	.align		4
        /*0000*/ 	.word	0x00000000
	.align		4
        /*0004*/ 	.word	0xffffffff
	.align		4
        /*0008*/ 	.word	0x00000000
	.align		4
        /*000c*/ 	.word	0xfffffffe
	.align		4
        /*0010*/ 	.word	0x00000000
	.align		4
        /*0014*/ 	.word	0xfffffffd
	.align		4
        /*0018*/ 	.word	0x00000000
	.align		4
        /*001c*/ 	.word	0xfffffffc


//--------------------- .nv.constant4             --------------------------
	.section	.nv.constant4,"a",@progbits
	.align	8
	.align		8
.nv.constant4:
        /*0000*/ 	.dword	precalc_xorwow_matrix
	.align		8
        /*0008*/ 	.dword	precalc_xorwow_offset_matrix
	.align		8
        /*0010*/ 	.dword	mrg32k3aM1
	.align		8
        /*0018*/ 	.dword	mrg32k3aM2
	.align		8
        /*0020*/ 	.dword	mrg32k3aM1SubSeq
	.align		8
        /*0028*/ 	.dword	mrg32k3aM2SubSeq
	.align		8
        /*0030*/ 	.dword	mrg32k3aM1Seq
	.align		8
        /*0038*/ 	.dword	mrg32k3aM2Seq


//--------------------- .nv.constant3             --------------------------
	.section	.nv.constant3,"a",@progbits
	.align	8
.nv.constant3:
	.type		__cr_lgamma_table,@object
	.size		__cr_lgamma_table,(.L_8 - __cr_lgamma_table)
__cr_lgamma_table:
        /*0000*/ 	.byte	0x00, 0x00, 0x00, 0x00, 0x00, 0x00, 0x00, 0x00, 0x00, 0x00, 0x00, 0x00, 0x00, 0x00, 0x00, 0x00
        /*0010*/ 	.byte	0xef, 0x39, 0xfa, 0xfe, 0x42, 0x2e, 0xe6, 0x3f, 0x02, 0x20, 0x2a, 0xfa, 0x0b, 0xab, 0xfc, 0x3f
        /*0020*/ 	.byte	0xf9, 0x2c, 0x92, 0x7c, 0xa7, 0x6c, 0x09, 0x40, 0xc9, 0x79, 0x44, 0x3c, 0x64, 0x26, 0x13, 0x40
        /*0030*/ 	.byte	0xca, 0x01, 0xcf, 0x3a, 0x27, 0x51, 0x1a, 0x40, 0x30, 0xcc, 0x2d, 0xf3, 0xe1, 0x0c, 0x21, 0x40
        /*0040*/ 	.byte	0x0d, 0xb7, 0xfc, 0x82, 0x8e, 0x35, 0x25, 0x40
.L_8:


//--------------------- .text._Z25updateVelocityAndPositionPfS_S_S_S_S_S_S_iiifff --------------------------
	.section	.text._Z25updateVelocityAndPositionPfS_S_S_S_S_S_S_iiifff,"ax",@progbits
	.align	128
        .global         _Z25updateVelocityAndPositionPfS_S_S_S_S_S_S_iiifff
        .type           _Z25updateVelocityAndPositionPfS_S_S_S_S_S_S_iiifff,@function
        .size           _Z25updateVelocityAndPositionPfS_S_S_S_S_S_S_iiifff,(.L_x_34 - _Z25updateVelocityAndPositionPfS_S_S_S_S_S_S_iiifff)
        .other          _Z25updateVelocityAndPositionPfS_S_S_S_S_S_S_iiifff,@"STO_CUDA_ENTRY STV_DEFAULT"
_Z25updateVelocityAndPositionPfS_S_S_S_S_S_S_iiifff:
.text._Z25updateVelocityAndPositionPfS_S_S_S_S_S_S_iiifff:
[----:B------:R-:W-:Y:S01]  /*0000*/  LDC R1, c[0x0][0x37c] ;  /* 0x0000df00ff017b82 */ /* 0x000fe20000000800 */
[----:B------:R-:W0:Y:S01]  /*0010*/  S2R R18, SR_TID.X ;  /* 0x0000000000127919 */ /* 0x000e220000002100 */
[----:B------:R-:W0:Y:S01]  /*0020*/  LDCU UR4, c[0x0][0x360] ;  /* 0x00006c00ff0477ac */ /* 0x000e220008000800 */
[----:B------:R-:W0:Y:S01]  /*0030*/  S2R R3, SR_CTAID.X ;  /* 0x0000000000037919 */ /* 0x000e220000002500 */
[----:B------:R-:W1:Y:S01]  /*0040*/  LDCU UR5, c[0x0][0x3c4] ;  /* 0x00007880ff0577ac */ /* 0x000e620008000800 */
[----:B0-----:R-:W-:-:S05]  /*0050*/  IMAD R18, R3, UR4, R18 ;  /* 0x0000000403127c24 */ /* 0x001fca000f8e0212 */
[----:B-1----:R-:W-:-:S13]  /*0060*/  ISETP.GE.AND P0, PT, R18, UR5, PT ;  /* 0x0000000512007c0c */ /* 0x002fda000bf06270 */
[----:B------:R-:W-:Y:S05]  /*0070*/  @P0 EXIT ;  /* 0x000000000000094d */ /* 0x000fea0003800000 */
[----:B------:R-:W0:Y:S02]  /*0080*/  LDC R23, c[0x0][0x3c0] ;  /* 0x0000f000ff177b82 */ /* 0x000e240000000800 */
[----:B0-----:R-:W-:-:S13]  /*0090*/  ISETP.GE.AND P0, PT, R23, 0x1, PT ;  /* 0x000000011700780c */ /* 0x001fda0003f06270 */
[----:B------:R-:W-:Y:S05]  /*00a0*/  @!P0 EXIT ;  /* 0x000000000000894d */ /* 0x000fea0003800000 */
[----:B------:R-:W0:Y:S01]  /*00b0*/  LDCU UR4, c[0x0][0x3c8] ;  /* 0x00007900ff0477ac */ /* 0x000e220008000800 */
[C---:B------:R-:W-:Y:S01]  /*00c0*/  LOP3.LUT R0, R18.reuse, 0xaad26b49, RZ, 0x3c, !PT ;  /* 0xaad26b4912007812 */ /* 0x040fe200078e3cff */
[----:B------:R-:W-:Y:S01]  /*00d0*/  HFMA2 R10, -RZ, RZ, -190.75, -262 ;  /* 0xd9f6dc18ff0a7431 */ /* 0x000fe200000001ff */
[----:B------:R-:W-:Y:S01]  /*00e0*/  ISETP.GT.AND P0, PT, R18, -0x1, PT ;  /* 0xffffffff1200780c */ /* 0x000fe20003f04270 */
[----:B------:R-:W1:Y:S01]  /*00f0*/  LDCU.64 UR8, c[0x0][0x3d0] ;  /* 0x00007a00ff0877ac */ /* 0x000e620008000a00 */
[----:B------:R-:W-:Y:S01]  /*0100*/  ISETP.GE.U32.AND P2, PT, R23, 0x4, PT ;  /* 0x000000041700780c */ /* 0x000fe20003f46070 */
[----:B------:R-:W-:Y:S01]  /*0110*/  IMAD R0, R0, 0x4182bed5, RZ ;  /* 0x4182bed500007824 */ /* 0x000fe200078e02ff */
[----:B------:R-:W-:Y:S01]  /*0120*/  MOV R16, RZ ;  /* 0x000000ff00107202 */ /* 0x000fe20000000f00 */
[----:B------:R-:W2:Y:S01]  /*0130*/  LDCU.64 UR6, c[0x0][0x358] ;  /* 0x00006b00ff0677ac */ /* 0x000ea20008000a00 */
[----:B------:R-:W-:Y:S02]  /*0140*/  IMAD R18, R18, R23, RZ ;  /* 0x0000001712127224 */ /* 0x000fe400078e02ff */
[C---:B------:R-:W-:Y:S01]  /*0150*/  IADD3 R2, PT, PT, R0.reuse, 0x75bcd15, RZ ;  /* 0x075bcd1500027810 */ /* 0x040fe20007ffe0ff */
[----:B------:R-:W-:-:S03]  /*0160*/  VIADD R3, R0, 0x583f19 ;  /* 0x00583f1900037836 */ /* 0x000fc60000000000 */
[----:B------:R-:W-:Y:S01]  /*0170*/  SHF.R.U32.HI R5, RZ, 0x2, R2 ;  /* 0x00000002ff057819 */ /* 0x000fe20000011602 */
[----:B0-----:R-:W0:Y:S03]  /*0180*/  I2F.U32.RP R7, UR4 ;  /* 0x0000000400077d06 */ /* 0x001e260008209000 */
[----:B------:R-:W-:Y:S02]  /*0190*/  LOP3.LUT R4, R5, R2, RZ, 0x3c, !PT ;  /* 0x0000000205047212 */ /* 0x000fe400078e3cff */
[----:B------:R-:W-:Y:S02]  /*01a0*/  LOP3.LUT R2, R0, 0x159a55e5, RZ, 0x3c, !PT ;  /* 0x159a55e500027812 */ /* 0x000fe400078e3cff */
[----:B------:R-:W-:Y:S01]  /*01b0*/  SHF.L.U32 R5, R3, 0x4, RZ ;  /* 0x0000000403057819 */ /* 0x000fe200000006ff */
[----:B------:R-:W-:Y:S01]  /*01c0*/  IMAD.SHL.U32 R6, R4, 0x2, RZ ;  /* 0x0000000204067824 */ /* 0x000fe200078e00ff */
[----:B------:R-:W-:-:S02]  /*01d0*/  SHF.R.U32.HI R9, RZ, 0x2, R2 ;  /* 0x00000002ff097819 */ /* 0x000fc40000011602 */
[----:B------:R-:W-:Y:S02]  /*01e0*/  ISETP.NE.U32.AND P1, PT, RZ, UR4, PT ;  /* 0x00000004ff007c0c */ /* 0x000fe4000bf25070 */
[----:B------:R-:W-:Y:S01]  /*01f0*/  LOP3.LUT R9, R9, 0x159a55e5, R0, 0x96, !PT ;  /* 0x159a55e509097812 */ /* 0x000fe200078e9600 */
[----:B0-----:R-:W0:Y:S02]  /*0200*/  MUFU.RCP R7, R7 ;  /* 0x0000000700077308 */ /* 0x001e240000001000 */
[----:B0-----:R-:W-:Y:S01]  /*0210*/  VIADD R8, R7, 0xffffffe ;  /* 0x0ffffffe07087836 */ /* 0x001fe20000000000 */
[----:B------:R-:W-:Y:S02]  /*0220*/  LOP3.LUT R7, R3, R5, R6, 0x96, !PT ;  /* 0x0000000503077212 */ /* 0x000fe400078e9606 */
[----:B------:R-:W-:-:S03]  /*0230*/  SEL R5, R10, 0x8c565a5f, P0 ;  /* 0x8c565a5f0a057807 */ /* 0x000fc60000000000 */
[----:B------:R-:W0:Y:S01]  /*0240*/  F2I.FTZ.U32.TRUNC.NTZ R3, R8 ;  /* 0x0000000800037305 */ /* 0x000e22000021f000 */
[----:B------:R-:W-:Y:S01]  /*0250*/  LOP3.LUT R7, R7, R4, RZ, 0x3c, !PT ;  /* 0x0000000407077212 */ /* 0x000fe200078e3cff */
[----:B------:R-:W-:Y:S01]  /*0260*/  IMAD.SHL.U32 R4, R9, 0x2, RZ ;  /* 0x0000000209047824 */ /* 0x000fe200078e00ff */
[----:B------:R-:W-:Y:S02]  /*0270*/  IADD3 R2, PT, PT, R5, 0x1ead4aec, RZ ;  /* 0x1ead4aec05027810 */ /* 0x000fe40007ffe0ff */
[----:B------:R-:W-:Y:S02]  /*0280*/  SHF.L.U32 R6, R7, 0x4, RZ ;  /* 0x0000000407067819 */ /* 0x000fe400000006ff */
[----:B------:R-:W-:Y:S02]  /*0290*/  SHF.R.U32.HI R11, RZ, 0x2, R2 ;  /* 0x00000002ff0b7819 */ /* 0x000fe40000011602 */
[----:B------:R-:W-:Y:S02]  /*02a0*/  LOP3.LUT R4, R9, R4, R6, 0x96, !PT ;  /* 0x0000000409047212 */ /* 0x000fe400078e9606 */
[----:B------:R-:W-:-:S02]  /*02b0*/  LOP3.LUT R11, R11, R2, RZ, 0x3c, !PT ;  /* 0x000000020b0b7212 */ /* 0x000fc400078e3cff */
[----:B------:R-:W-:Y:S02]  /*02c0*/  LOP3.LUT R9, R4, R7, RZ, 0x3c, !PT ;  /* 0x0000000704097212 */ /* 0x000fe400078e3cff */
[----:B------:R-:W-:Y:S01]  /*02d0*/  SHF.L.U32 R2, R11, 0x1, RZ ;  /* 0x000000010b027819 */ /* 0x000fe200000006ff */
[----:B0-----:R-:W-:Y:S01]  /*02e0*/  IMAD.MOV R6, RZ, RZ, -R3 ;  /* 0x000000ffff067224 */ /* 0x001fe200078e0a03 */
[----:B------:R-:W-:Y:S01]  /*02f0*/  IADD3 R0, PT, PT, R0, R5, RZ ;  /* 0x0000000500007210 */ /* 0x000fe20007ffe0ff */
[----:B------:R-:W-:-:S03]  /*0300*/  IMAD.SHL.U32 R4, R9, 0x10, RZ ;  /* 0x0000001009047824 */ /* 0x000fc600078e00ff */
[----:B------:R-:W-:Y:S02]  /*0310*/  IADD3 R7, PT, PT, R0, 0x587c5, R7 ;  /* 0x000587c500077810 */ /* 0x000fe40007ffe007 */
[----:B------:R-:W-:Y:S01]  /*0320*/  LOP3.LUT R2, R11, R2, R4, 0x96, !PT ;  /* 0x000000020b027212 */ /* 0x000fe200078e9604 */
[----:B------:R-:W-:Y:S01]  /*0330*/  IMAD R11, R6, UR4, RZ ;  /* 0x00000004060b7c24 */ /* 0x000fe2000f8e02ff */
[----:B------:R-:W-:Y:S02]  /*0340*/  I2FP.F32.U32 R7, R7 ;  /* 0x0000000700077245 */ /* 0x000fe40000201000 */
[----:B------:R-:W-:Y:S01]  /*0350*/  LOP3.LUT R5, R2, R9, RZ, 0x3c, !PT ;  /* 0x0000000902057212 */ /* 0x000fe200078e3cff */
[----:B------:R-:W-:-:S03]  /*0360*/  IMAD.MOV.U32 R2, RZ, RZ, RZ ;  /* 0x000000ffff027224 */ /* 0x000fc600078e00ff */
[C---:B------:R-:W-:Y:S01]  /*0370*/  IADD3 R5, PT, PT, R0.reuse, 0x10974f, R5 ;  /* 0x0010974f00057810 */ /* 0x040fe20007ffe005 */
[----:B------:R-:W-:Y:S01]  /*0380*/  IMAD.HI.U32 R2, R3, R11, R2 ;  /* 0x0000000b03027227 */ /* 0x000fe200078e0002 */
[----:B------:R-:W-:-:S04]  /*0390*/  IADD3 R0, PT, PT, R0, 0xb0f8a, R9 ;  /* 0x000b0f8a00007810 */ /* 0x000fc80007ffe009 */
[----:B------:R-:W-:Y:S01]  /*03a0*/  I2FP.F32.U32 R0, R0 ;  /* 0x0000000000007245 */ /* 0x000fe20000201000 */
[----:B------:R-:W-:-:S05]  /*03b0*/  IMAD.HI.U32 R2, R2, R5, RZ ;  /* 0x0000000502027227 */ /* 0x000fca00078e00ff */
[----:B------:R-:W-:-:S05]  /*03c0*/  IADD3 R2, PT, PT, -R2, RZ, RZ ;  /* 0x000000ff02027210 */ /* 0x000fca0007ffe1ff */
[----:B------:R-:W-:Y:S02]  /*03d0*/  IMAD R21, R2, UR4, R5 ;  /* 0x0000000402157c24 */ /* 0x000fe4000f8e0205 */
[----:B------:R-:W-:-:S03]  /*03e0*/  IMAD.MOV.U32 R2, RZ, RZ, 0x2f800000 ;  /* 0x2f800000ff027424 */ /* 0x000fc600078e00ff */
[----:B------:R-:W-:Y:S01]  /*03f0*/  ISETP.GE.U32.AND P0, PT, R21, UR4, PT ;  /* 0x0000000415007c0c */ /* 0x000fe2000bf06070 */
[-C--:B------:R-:W-:Y:S01]  /*0400*/  FFMA R7, R7, R2.reuse, 1.1641532182693481445e-10 ;  /* 0x2f00000007077423 */ /* 0x080fe20000000002 */
[----:B------:R-:W-:-:S03]  /*0410*/  FFMA R0, R0, R2, 1.1641532182693481445e-10 ;  /* 0x2f00000000007423 */ /* 0x000fc60000000002 */
[----:B-1----:R-:W-:Y:S01]  /*0420*/  FMUL R20, R7, UR8 ;  /* 0x0000000807147c20 */ /* 0x002fe20008400000 */
[----:B------:R-:W-:Y:S01]  /*0430*/  FMUL R19, R0, UR9 ;  /* 0x0000000900137c20 */ /* 0x000fe20008400000 */
[----:B------:R-:W-:-:S06]  /*0440*/  LOP3.LUT R0, R23, 0x3, RZ, 0xc0, !PT ;  /* 0x0000000317007812 */ /* 0x000fcc00078ec0ff */
[----:B------:R-:W-:-:S04]  /*0450*/  @P0 IADD3 R21, PT, PT, R21, -UR4, RZ ;  /* 0x8000000415150c10 */ /* 0x000fc8000fffe0ff */
[----:B------:R-:W-:-:S13]  /*0460*/  ISETP.GE.U32.AND P0, PT, R21, UR4, PT ;  /* 0x0000000415007c0c */ /* 0x000fda000bf06070 */
[----:B------:R-:W-:Y:S02]  /*0470*/  @P0 IADD3 R21, PT, PT, R21, -UR4, RZ ;  /* 0x8000000415150c10 */ /* 0x000fe4000fffe0ff */
[----:B------:R-:W-:Y:S01]  /*0480*/  @!P1 LOP3.LUT R21, RZ, UR4, RZ, 0x33, !PT ;  /* 0x00000004ff159c12 */ /* 0x000fe2000f8e33ff */
[----:B--2---:R-:W-:Y:S06]  /*0490*/  @!P2 BRA `(.L_x_0) ;  /* 0x0000000400bca947 */ /* 0x004fec0003800000 */
[----:B------:R-:W0:Y:S01]  /*04a0*/  LDC R22, c[0x0][0x3c0] ;  /* 0x0000f000ff167b82 */ /* 0x000e220000000800 */
[----:B------:R-:W-:Y:S01]  /*04b0*/  LOP3.LUT R23, R23, 0x7ffffffc, RZ, 0xc0, !PT ;  /* 0x7ffffffc17177812 */ /* 0x000fe200078ec0ff */
[----:B------:R-:W-:Y:S01]  /*04c0*/  IMAD.MOV.U32 R25, RZ, RZ, R18 ;  /* 0x000000ffff197224 */ /* 0x000fe200078e0012 */
[----:B------:R-:W1:Y:S02]  /*04d0*/  LDCU UR5, c[0x0][0x3cc] ;  /* 0x00007980ff0577ac */ /* 0x000e640008000800 */
[----:B------:R-:W-:Y:S01]  /*04e0*/  IADD3 R24, PT, PT, -R23, RZ, RZ ;  /* 0x000000ff17187210 */ /* 0x000fe20007ffe1ff */
[----:B------:R-:W-:Y:S02]  /*04f0*/  UMOV UR4, URZ ;  /* 0x000000ff00047c82 */ /* 0x000fe40008000000 */
[----:B------:R-:W2:Y:S08]  /*0500*/  LDC.64 R8, c[0x0][0x3a8] ;  /* 0x0000ea00ff087b82 */ /* 0x000eb00000000a00 */
[----:B------:R-:W3:Y:S08]  /*0510*/  LDC.64 R6, c[0x0][0x380] ;  /* 0x0000e000ff067b82 */ /* 0x000ef00000000a00 */
[----:B------:R-:W4:Y:S08]  /*0520*/  LDC.64 R4, c[0x0][0x390] ;  /* 0x0000e400ff047b82 */ /* 0x000f300000000a00 */
[----:B-1----:R-:W0:Y:S02]  /*0530*/  LDC.64 R2, c[0x0][0x398] ;  /* 0x0000e600ff027b82 */ /* 0x002e240000000a00 */
.L_x_12:
[----:B0-23--:R-:W-:-:S04]  /*0540*/  IMAD.WIDE R10, R25, 0x4, R8 ;  /* 0x00000004190a7825 */ /* 0x00dfc800078e0208 */
[----:B-1--4-:R-:W-:Y:S01]  /*0550*/  IMAD.WIDE R12, R25, 0x4, R4 ;  /* 0x00000004190c7825 */ /* 0x012fe200078e0204 */
[----:B------:R-:W2:Y:S03]  /*0560*/  LDG.E R29, desc[UR6][R10.64] ;  /* 0x000000060a1d7981 */ /* 0x000ea6000c1e1900 */
[----:B0-----:R-:W-:Y:S01]  /*0570*/  IMAD R15, R21, R22, UR4 ;  /* 0x00000004150f7e24 */ /* 0x001fe2000f8e0216 */
[----:B------:R-:W2:Y:S01]  /*0580*/  LDG.E R27, desc[UR6][R12.64] ;  /* 0x000000060c1b7981 */ /* 0x000ea2000c1e1900 */
[----:B------:R-:W-:-:S04]  /*0590*/  IMAD.WIDE R16, R25, 0x4, R2 ;  /* 0x0000000419107825 */ /* 0x000fc800078e0202 */
[----:B---3--:R-:W-:Y:S01]  /*05a0*/  IMAD.WIDE R14, R15, 0x4, R6 ;  /* 0x000000040f0e7825 */ /* 0x008fe200078e0206 */
[----:B------:R-:W3:Y:S04]  /*05b0*/  LDG.E R26, desc[UR6][R16.64] ;  /* 0x00000006101a7981 */ /* 0x000ee8000c1e1900 */
[----:B------:R-:W4:Y:S01]  /*05c0*/  LDG.E R28, desc[UR6][R14.64] ;  /* 0x000000060e1c7981 */ /* 0x000f22000c1e1900 */
[----:B--2---:R-:W-:-:S04]  /*05d0*/  FADD R29, R29, -R27 ;  /* 0x8000001b1d1d7221 */ /* 0x004fc80000000000 */
[----:B------:R-:W-:-:S04]  /*05e0*/  FMUL R29, R20, R29 ;  /* 0x0000001d141d7220 */ /* 0x000fc80000400000 */
[----:B---3--:R-:W-:Y:S01]  /*05f0*/  FFMA R26, R26, UR5, R29 ;  /* 0x000000051a1a7c23 */ /* 0x008fe2000800001d */
[----:B----4-:R-:W-:-:S04]  /*0600*/  FADD R28, -R27, R28 ;  /* 0x0000001c1b1c7221 */ /* 0x010fc80000000100 */
[----:B------:R-:W-:-:S05]  /*0610*/  FFMA R27, R19, R28, R26 ;  /* 0x0000001c131b7223 */ /* 0x000fca000000001a */
[----:B------:R0:W-:Y:S04]  /*0620*/  STG.E desc[UR6][R16.64], R27 ;  /* 0x0000001b10007986 */ /* 0x0001e8000c101906 */
[----:B------:R-:W2:Y:S04]  /*0630*/  LDG.E R28, desc[UR6][R12.64] ;  /* 0x000000060c1c7981 */ /* 0x000ea8000c1e1900 */
[----:B------:R0:W5:Y:S01]  /*0640*/  LDG.E R26, desc[UR6][R12.64+0x4] ;  /* 0x000004060c1a7981 */ /* 0x000162000c1e1900 */
[----:B------:R-:W-:Y:S01]  /*0650*/  BSSY.RECONVERGENT B0, `(.L_x_1) ;  /* 0x0000009000007945 */ /* 0x000fe20003800200 */
[----:B--2---:R-:W-:Y:S01]  /*0660*/  FSETP.GEU.AND P0, PT, R28, -R27, PT ;  /* 0x8000001b1c00720b */ /* 0x004fe20003f0e000 */
[----:B------:R-:W-:-:S05]  /*0670*/  FADD R29, R27, R28 ;  /* 0x0000001c1b1d7221 */ /* 0x000fca0000000000 */
[----:B------:R0:W-:Y:S07]  /*0680*/  STG.E desc[UR6][R12.64], R29 ;  /* 0x0000001d0c007986 */ /* 0x0001ee000c101906 */
[----:B------:R0:W-:Y:S01]  /*0690*/  @!P0 STG.E desc[UR6][R12.64], RZ ;  /* 0x000000ff0c008986 */ /* 0x0001e2000c101906 */
[----:B------:R-:W-:Y:S05]  /*06a0*/  @!P0 BRA `(.L_x_2) ;  /* 0x00000000000c8947 */ /* 0x000fea0003800000 */
[----:B------:R-:W-:-:S13]  /*06b0*/  FSETP.GT.AND P0, PT, R29, 1, PT ;  /* 0x3f8000001d00780b */ /* 0x000fda0003f04000 */
[----:B0-----:R-:W-:-:S05]  /*06c0*/  @P0 MOV R27, 0x3f800000 ;  /* 0x3f800000001b0802 */ /* 0x001fca0000000f00 */
[----:B------:R1:W-:Y:S02]  /*06d0*/  @P0 STG.E desc[UR6][R12.64], R27 ;  /* 0x0000001b0c000986 */ /* 0x0003e4000c101906 */
.L_x_2:
[----:B------:R-:W-:Y:S05]  /*06e0*/  BSYNC.RECONVERGENT B0 ;  /* 0x0000000000007941 */ /* 0x000fea0003800200 */
.L_x_1:
[----:B0-----:R-:W2:Y:S04]  /*06f0*/  LDG.E R29, desc[UR6][R10.64+0x4] ;  /* 0x000004060a1d7981 */ /* 0x001ea8000c1e1900 */
[----:B-1----:R-:W3:Y:S04]  /*0700*/  LDG.E R27, desc[UR6][R14.64+0x4] ;  /* 0x000004060e1b7981 */ /* 0x002ee8000c1e1900 */
[----:B------:R-:W4:Y:S01]  /*0710*/  LDG.E R28, desc[UR6][R16.64+0x4] ;  /* 0x00000406101c7981 */ /* 0x000f22000c1e1900 */
[----:B--2--5:R-:W-:-:S04]  /*0720*/  FADD R29, R29, -R26 ;  /* 0x8000001a1d1d7221 */ /* 0x024fc80000000000 */
[----:B------:R-:W-:Y:S01]  /*0730*/  FMUL R29, R20, R29 ;  /* 0x0000001d141d7220 */ /* 0x000fe20000400000 */
[----:B---3--:R-:W-:-:S03]  /*0740*/  FADD R27, -R26, R27 ;  /* 0x0000001b1a1b7221 */ /* 0x008fc60000000100 */
[----:B----4-:R-:W-:-:S04]  /*0750*/  FFMA R28, R28, UR5, R29 ;  /* 0x000000051c1c7c23 */ /* 0x010fc8000800001d */
[----:B------:R-:W-:-:S05]  /*0760*/  FFMA R27, R19, R27, R28 ;  /* 0x0000001b131b7223 */ /* 0x000fca000000001c */
[----:B------:R0:W-:Y:S04]  /*0770*/  STG.E desc[UR6][R16.64+0x4], R27 ;  /* 0x0000041b10007986 */ /* 0x0001e8000c101906 */
[----:B------:R-:W2:Y:S01]  /*0780*/  LDG.E R26, desc[UR6][R12.64+0x4] ;  /* 0x000004060c1a7981 */ /* 0x000ea2000c1e1900 */
[----:B------:R-:W-:Y:S01]  /*0790*/  VIADD R24, R24, 0x4 ;  /* 0x0000000418187836 */ /* 0x000fe20000000000 */
[----:B------:R-:W-:Y:S04]  /*07a0*/  BSSY.RECONVERGENT B0, `(.L_x_3) ;  /* 0x000000c000007945 */ /* 0x000fe80003800200 */
[----:B------:R-:W-:Y:S01]  /*07b0*/  ISETP.NE.AND P0, PT, R24, RZ, PT ;  /* 0x000000ff1800720c */ /* 0x000fe20003f05270 */
[----:B--2---:R-:W-:Y:S01]  /*07c0*/  FADD R29, R27, R26 ;  /* 0x0000001a1b1d7221 */ /* 0x004fe20000000000 */
[----:B------:R-:W-:-:S04]  /*07d0*/  FSETP.GEU.AND P1, PT, R26, -R27, PT ;  /* 0x8000001b1a00720b */ /* 0x000fc80003f2e000 */
[----:B------:R0:W-:Y:S09]  /*07e0*/  STG.E desc[UR6][R12.64+0x4], R29 ;  /* 0x0000041d0c007986 */ /* 0x0001f2000c101906 */
[----:B------:R-:W-:Y:S05]  /*07f0*/  @!P1 BRA `(.L_x_4) ;  /* 0x0000000000149947 */ /* 0x000fea0003800000 */
[----:B------:R-:W-:-:S13]  /*0800*/  FSETP.GT.AND P1, PT, R29, 1, PT ;  /* 0x3f8000001d00780b */ /* 0x000fda0003f24000 */
[----:B------:R-:W-:Y:S05]  /*0810*/  @!P1 BRA `(.L_x_5) ;  /* 0x0000000000109947 */ /* 0x000fea0003800000 */
[----:B0-----:R-:W-:-:S05]  /*0820*/  HFMA2 R27, -RZ, RZ, 1.875, 0 ;  /* 0x3f800000ff1b7431 */ /* 0x001fca00000001ff */
[----:B------:R2:W-:Y:S01]  /*0830*/  STG.E desc[UR6][R12.64+0x4], R27 ;  /* 0x0000041b0c007986 */ /* 0x0005e2000c101906 */
[----:B------:R-:W-:Y:S05]  /*0840*/  BRA `(.L_x_5) ;  /* 0x0000000000047947 */ /* 0x000fea0003800000 */
.L_x_4:
[----:B------:R1:W-:Y:S02]  /*0850*/  STG.E desc[UR6][R12.64+0x4], RZ ;  /* 0x000004ff0c007986 */ /* 0x0003e4000c101906 */
.L_x_5:
[----:B------:R-:W-:Y:S05]  /*0860*/  BSYNC.RECONVERGENT B0 ;  /* 0x0000000000007941 */ /* 0x000fea0003800200 */
.L_x_3:
[----:B0-----:R-:W3:Y:S04]  /*0870*/  LDG.E R29, desc[UR6][R10.64+0x8] ;  /* 0x000008060a1d7981 */ /* 0x001ee8000c1e1900 */
[----:B------:R-:W3:Y:S04]  /*0880*/  LDG.E R26, desc[UR6][R12.64+0x8] ;  /* 0x000008060c1a7981 */ /* 0x000ee8000c1e1900 */
[----:B--2---:R-:W2:Y:S04]  /*0890*/  LDG.E R27, desc[UR6][R14.64+0x8] ;  /* 0x000008060e1b7981 */ /* 0x004ea8000c1e1900 */
[----:B------:R-:W4:Y:S01]  /*08a0*/  LDG.E R28, desc[UR6][R16.64+0x8] ;  /* 0x00000806101c7981 */ /* 0x000f22000c1e1900 */
[----:B---3--:R-:W-:-:S04]  /*08b0*/  FADD R29, R29, -R26 ;  /* 0x8000001a1d1d7221 */ /* 0x008fc80000000000 */
[----:B------:R-:W-:Y:S01]  /*08c0*/  FMUL R29, R20, R29 ;  /* 0x0000001d141d7220 */ /* 0x000fe20000400000 */
[----:B--2---:R-:W-:-:S03]  /*08d0*/  FADD R27, -R26, R27 ;  /* 0x0000001b1a1b7221 */ /* 0x004fc60000000100 */
[----:B----4-:R-:W-:-:S04]  /*08e0*/  FFMA R28, R28, UR5, R29 ;  /* 0x000000051c1c7c23 */ /* 0x010fc8000800001d */
[----:B------:R-:W-:-:S05]  /*08f0*/  FFMA R27, R19, R27, R28 ;  /* 0x0000001b131b7223 */ /* 0x000fca000000001c */
[----:B------:R0:W-:Y:S04]  /*0900*/  STG.E desc[UR6][R16.64+0x8], R27 ;  /* 0x0000081b10007986 */ /* 0x0001e8000c101906 */
[----:B------:R-:W2:Y:S01]  /*0910*/  LDG.E R26, desc[UR6][R12.64+0x8] ;  /* 0x000008060c1a7981 */ /* 0x000ea2000c1e1900 */
[----:B------:R-:W-:Y:S01]  /*0920*/  BSSY.RECONVERGENT B0, `(.L_x_6) ;  /* 0x000000b000007945 */ /* 0x000fe20003800200 */
[----:B--2---:R-:W-:Y:S01]  /*0930*/  FADD R29, R27, R26 ;  /* 0x0000001a1b1d7221 */ /* 0x004fe20000000000 */
[----:B------:R-:W-:-:S04]  /*0940*/  FSETP.GEU.AND P1, PT, R26, -R27, PT ;  /* 0x8000001b1a00720b */ /* 0x000fc80003f2e000 */
[----:B------:R0:W-:Y:S09]  /*0950*/  STG.E desc[UR6][R12.64+0x8], R29 ;  /* 0x0000081d0c007986 */ /* 0x0001f2000c101906 */
[----:B------:R-:W-:Y:S05]  /*0960*/  @!P1 BRA `(.L_x_7) ;  /* 0x0000000000149947 */ /* 0x000fea0003800000 */
[----:B------:R-:W-:-:S13]  /*0970*/  FSETP.GT.AND P1, PT, R29, 1, PT ;  /* 0x3f8000001d00780b */ /* 0x000fda0003f24000 */
[----:B------:R-:W-:Y:S05]  /*0980*/  @!P1 BRA `(.L_x_8) ;  /* 0x0000000000109947 */ /* 0x000fea0003800000 */
[----:B0-----:R-:W-:-:S05]  /*0990*/  MOV R27, 0x3f800000 ;  /* 0x3f800000001b7802 */ /* 0x001fca0000000f00 */
[----:B------:R3:W-:Y:S01]  /*09a0*/  STG.E desc[UR6][R12.64+0x8], R27 ;  /* 0x0000081b0c007986 */ /* 0x0007e2000c101906 */
[----:B------:R-:W-:Y:S05]  /*09b0*/  BRA `(.L_x_8) ;  /* 0x0000000000047947 */ /* 0x000fea0003800000 */
.L_x_7:
[----:B------:R2:W-:Y:S02]  /*09c0*/  STG.E desc[UR6][R12.64+0x8], RZ ;  /* 0x000008ff0c007986 */ /* 0x0005e4000c101906 */
.L_x_8:
[----:B------:R-:W-:Y:S05]  /*09d0*/  BSYNC.RECONVERGENT B0 ;  /* 0x0000000000007941 */ /* 0x000fea0003800200 */
.L_x_6:
[----:B------:R-:W4:Y:S04]  /*09e0*/  LDG.E R10, desc[UR6][R10.64+0xc] ;  /* 0x00000c060a0a7981 */ /* 0x000f28000c1e1900 */
[----:B0--3--:R-:W4:Y:S04]  /*09f0*/  LDG.E R27, desc[UR6][R12.64+0xc] ;  /* 0x00000c060c1b7981 */ /* 0x009f28000c1e1900 */
[----:B------:R-:W3:Y:S04]  /*0a00*/  LDG.E R14, desc[UR6][R14.64+0xc] ;  /* 0x00000c060e0e7981 */ /* 0x000ee8000c1e1900 */
[----:B------:R-:W5:Y:S01]  /*0a10*/  LDG.E R26, desc[UR6][R16.64+0xc] ;  /* 0x00000c06101a7981 */ /* 0x000f62000c1e1900 */
[----:B----4-:R-:W-:-:S04]  /*0a20*/  FADD R29, R10, -R27 ;  /* 0x8000001b0a1d7221 */ /* 0x010fc80000000000 */
[----:B------:R-:W-:Y:S01]  /*0a30*/  FMUL R29, R20, R29 ;  /* 0x0000001d141d7220 */ /* 0x000fe20000400000 */
[----:B---3--:R-:W-:-:S03]  /*0a40*/  FADD R27, -R27, R14 ;  /* 0x0000000e1b1b7221 */ /* 0x008fc60000000100 */
[----:B-----5:R-:W-:-:S04]  /*0a50*/  FFMA R26, R26, UR5, R29 ;  /* 0x000000051a1a7c23 */ /* 0x020fc8000800001d */
[----:B------:R-:W-:-:S05]  /*0a60*/  FFMA R27, R19, R27, R26 ;  /* 0x0000001b131b7223 */ /* 0x000fca000000001a */
[----:B------:R0:W-:Y:S04]  /*0a70*/  STG.E desc[UR6][R16.64+0xc], R27 ;  /* 0x00000c1b10007986 */ /* 0x0001e8000c101906 */
[----:B------:R-:W3:Y:S01]  /*0a80*/  LDG.E R26, desc[UR6][R12.64+0xc] ;  /* 0x00000c060c1a7981 */ /* 0x000ee2000c1e1900 */
[----:B------:R-:W-:Y:S01]  /*0a90*/  BSSY.RECONVERGENT B0, `(.L_x_9) ;  /* 0x000000b000007945 */ /* 0x000fe20003800200 */
[----:B---3--:R-:W-:Y:S01]  /*0aa0*/  FADD R11, R27, R26 ;  /* 0x0000001a1b0b7221 */ /* 0x008fe20000000000 */
[----:B------:R-:W-:-:S04]  /*0ab0*/  FSETP.GEU.AND P1, PT, R26, -R27, PT ;  /* 0x8000001b1a00720b */ /* 0x000fc80003f2e000 */
[----:B------:R0:W-:Y:S09]  /*0ac0*/  STG.E desc[UR6][R12.64+0xc], R11 ;  /* 0x00000c0b0c007986 */ /* 0x0001f2000c101906 */
[----:B------:R-:W-:Y:S05]  /*0ad0*/  @!P1 BRA `(.L_x_10) ;  /* 0x0000000000149947 */ /* 0x000fea0003800000 */
[----:B------:R-:W-:-:S13]  /*0ae0*/  FSETP.GT.AND P1, PT, R11, 1, PT ;  /* 0x3f8000000b00780b */ /* 0x000fda0003f24000 */
[----:B------:R-:W-:Y:S05]  /*0af0*/  @!P1 BRA `(.L_x_11) ;  /* 0x0000000000109947 */ /* 0x000fea0003800000 */
[----:B0-----:R-:W-:-:S05]  /*0b00*/  IMAD.MOV.U32 R11, RZ, RZ, 0x3f800000 ;  /* 0x3f800000ff0b7424 */ /* 0x001fca00078e00ff */
[----:B------:R3:W-:Y:S01]  /*0b10*/  STG.E desc[UR6][R12.64+0xc], R11 ;  /* 0x00000c0b0c007986 */ /* 0x0007e2000c101906 */
[----:B------:R-:W-:Y:S05]  /*0b20*/  BRA `(.L_x_11) ;  /* 0x0000000000047947 */ /* 0x000fea0003800000 */
.L_x_10:
[----:B------:R4:W-:Y:S02]  /*0b30*/  STG.E desc[UR6][R12.64+0xc], RZ ;  /* 0x00000cff0c007986 */ /* 0x0009e4000c101906 */
.L_x_11:
[----:B------:R-:W-:Y:S05]  /*0b40*/  BSYNC.RECONVERGENT B0 ;  /* 0x0000000000007941 */ /* 0x000fea0003800200 */
.L_x_9:
[----:B------:R-:W-:Y:S01]  /*0b50*/  UIADD3 UR4, UPT, UPT, UR4, 0x4, URZ ;  /* 0x0000000404047890 */ /* 0x000fe2000fffe0ff */
[----:B------:R-:W-:Y:S01]  /*0b60*/  IADD3 R25, PT, PT, R25, 0x4, RZ ;  /* 0x0000000419197810 */ /* 0x000fe20007ffe0ff */
[----:B------:R-:W-:Y:S10]  /*0b70*/  @P0 BRA `(.L_x_12) ;  /* 0xfffffff800700947 */ /* 0x000ff4000383ffff */
[----:B0-----:R-:W-:-:S07]  /*0b80*/  MOV R16, R23 ;  /* 0x0000001700107202 */ /* 0x001fce0000000f00 */
.L_x_0:
[----:B------:R-:W-:-:S13]  /*0b90*/  ISETP.NE.AND P0, PT, R0, RZ, PT ;  /* 0x000000ff0000720c */ /* 0x000fda0003f05270 */
[----:B------:R-:W-:Y:S05]  /*0ba0*/  @!P0 EXIT ;  /* 0x000000000000894d */ /* 0x000fea0003800000 */
[----:B------:R-:W0:Y:S01]  /*0bb0*/  LDC.64 R8, c[0x0][0x3a8] ;  /* 0x0000ea00ff087b82 */ /* 0x000e220000000a00 */
[----:B------:R-:W-:Y:S01]  /*0bc0*/  IMAD.IADD R17, R18, 0x1, R16 ;  /* 0x0000000112117824 */ /* 0x000fe200078e0210 */
[----:B------:R-:W-:Y:S01]  /*0bd0*/  IADD3 R0, PT, PT, -R0, RZ, RZ ;  /* 0x000000ff00007210 */ /* 0x000fe20007ffe1ff */
[----:B------:R-:W0:Y:S01]  /*0be0*/  LDCU UR4, c[0x0][0x3c0] ;  /* 0x00007800ff0477ac */ /* 0x000e220008000800 */
[----:B------:R-:W0:Y:S04]  /*0bf0*/  LDCU UR5, c[0x0][0x3cc] ;  /* 0x00007980ff0577ac */ /* 0x000e280008000800 */
[----:B------:R-:W0:Y:S08]  /*0c00*/  LDC.64 R6, c[0x0][0x380] ;  /* 0x0000e000ff067b82 */ /* 0x000e300000000a00 */
[----:B------:R-:W0:Y:S08]  /*0c10*/  LDC.64 R4, c[0x0][0x390] ;  /* 0x0000e400ff047b82 */ /* 0x000e300000000a00 */
[----:B------:R-:W0:Y:S02]  /*0c20*/  LDC.64 R2, c[0x0][0x398] ;  /* 0x0000e600ff027b82 */ /* 0x000e240000000a00 */
.L_x_16:
[----:B0-----:R-:W-:-:S04]  /*0c30*/  IMAD.WIDE R22, R17, 0x4, R8 ;  /* 0x0000000411167825 */ /* 0x001fc800078e0208 */
[----:B-1-3--:R-:W-:Y:S02]  /*0c40*/  IMAD.WIDE R10, R17, 0x4, R4 ;  /* 0x00000004110a7825 */ /* 0x00afe400078e0204 */
[----:B------:R-:W3:Y:S02]  /*0c50*/  LDG.E R22, desc[UR6][R22.64] ;  /* 0x0000000616167981 */ /* 0x000ee4000c1e1900 */
[----:B------:R-:W-:Y:S02]  /*0c60*/  IMAD R15, R21, UR4, R16 ;  /* 0x00000004150f7c24 */ /* 0x000fe4000f8e0210 */
[----:B------:R-:W3:Y:S01]  /*0c70*/  LDG.E R25, desc[UR6][R10.64] ;  /* 0x000000060a197981 */ /* 0x000ee2000c1e1900 */
[----:B-12-4-:R-:W-:-:S04]  /*0c80*/  IMAD.WIDE R12, R17, 0x4, R2 ;  /* 0x00000004110c7825 */ /* 0x016fc800078e0202 */
[----:B------:R-:W-:Y:S01]  /*0c90*/  IMAD.WIDE R14, R15, 0x4, R6 ;  /* 0x000000040f0e7825 */ /* 0x000fe200078e0206 */
[----:B------:R-:W2:Y:S05]  /*0ca0*/  LDG.E R18, desc[UR6][R12.64] ;  /* 0x000000060c127981 */ /* 0x000eaa000c1e1900 */
[----:B------:R-:W4:Y:S01]  /*0cb0*/  LDG.E R14, desc[UR6][R14.64] ;  /* 0x000000060e0e7981 */ /* 0x000f22000c1e1900 */
[----:B---3--:R-:W-:-:S04]  /*0cc0*/  FADD R27, R22, -R25 ;  /* 0x80000019161b7221 */ /* 0x008fc80000000000 */
[----:B------:R-:W-:-:S04]  /*0cd0*/  FMUL R27, R20, R27 ;  /* 0x0000001b141b7220 */ /* 0x000fc80000400000 */
[----:B--2---:R-:W-:Y:S01]  /*0ce0*/  FFMA R18, R18, UR5, R27 ;  /* 0x0000000512127c23 */ /* 0x004fe2000800001b */
[----:B----4-:R-:W-:-:S04]  /*0cf0*/  FADD R25, -R25, R14 ;  /* 0x0000000e19197221 */ /* 0x010fc80000000100 */
[----:B------:R-:W-:-:S05]  /*0d00*/  FFMA R25, R19, R25, R18 ;  /* 0x0000001913197223 */ /* 0x000fca0000000012 */
[----:B------:R0:W-:Y:S04]  /*0d10*/  STG.E desc[UR6][R12.64], R25 ;  /* 0x000000190c007986 */ /* 0x0001e8000c101906 */
[----:B------:R-:W2:Y:S01]  /*0d20*/  LDG.E R18, desc[UR6][R10.64] ;  /* 0x000000060a127981 */ /* 0x000ea2000c1e1900 */
[----:B------:R-:W-:Y:S01]  /*0d30*/  IADD3 R0, PT, PT, R0, 0x1, RZ ;  /* 0x0000000100007810 */ /* 0x000fe20007ffe0ff */
[----:B------:R-:W-:Y:S03]  /*0d40*/  BSSY.RECONVERGENT B0, `(.L_x_13) ;  /* 0x000000c000007945 */ /* 0x000fe60003800200 */
[----:B------:R-:W-:Y:S01]  /*0d50*/  ISETP.NE.AND P1, PT, R0, RZ, PT ;  /* 0x000000ff0000720c */ /* 0x000fe20003f25270 */
[----:B--2---:R-:W-:-:S05]  /*0d60*/  FADD R23, R25, R18 ;  /* 0x0000001219177221 */ /* 0x004fca0000000000 */
[----:B------:R0:W-:Y:S01]  /*0d70*/  STG.E desc[UR6][R10.64], R23 ;  /* 0x000000170a007986 */ /* 0x0001e2000c101906 */
[----:B------:R-:W-:-:S13]  /*0d80*/  FSETP.GEU.AND P0, PT, R18, -R25, PT ;  /* 0x800000191200720b */ /* 0x000fda0003f0e000 */
[----:B0-----:R-:W-:Y:S05]  /*0d90*/  @!P0 BRA `(.L_x_14) ;  /* 0x0000000000148947 */ /* 0x001fea0003800000 */
[----:B------:R-:W-:-:S13]  /*0da0*/  FSETP.GT.AND P0, PT, R23, 1, PT ;  /* 0x3f8000001700780b */ /* 0x000fda0003f04000 */
[----:B------:R-:W-:Y:S05]  /*0db0*/  @!P0 BRA `(.L_x_15) ;  /* 0x0000000000108947 */ /* 0x000fea0003800000 */
[----:B------:R-:W-:-:S05]  /*0dc0*/  IMAD.MOV.U32 R13, RZ, RZ, 0x3f800000 ;  /* 0x3f800000ff0d7424 */ /* 0x000fca00078e00ff */
[----:B------:R0:W-:Y:S01]  /*0dd0*/  STG.E desc[UR6][R10.64], R13 ;  /* 0x0000000d0a007986 */ /* 0x0001e2000c101906 */
[----:B------:R-:W-:Y:S05]  /*0de0*/  BRA `(.L_x_15) ;  /* 0x0000000000047947 */ /* 0x000fea0003800000 */
.L_x_14:
[----:B------:R1:W-:Y:S02]  /*0df0*/  STG.E desc[UR6][R10.64], RZ ;  /* 0x000000ff0a007986 */ /* 0x0003e4000c101906 */
.L_x_15:
[----:B------:R-:W-:Y:S05]  /*0e00*/  BSYNC.RECONVERGENT B0 ;  /* 0x0000000000007941 */ /* 0x000fea0003800200 */
.L_x_13:
[----:B------:R-:W-:Y:S02]  /*0e10*/  IADD3 R16, PT, PT, R16, 0x1, RZ ;  /* 0x0000000110107810 */ /* 0x000fe40007ffe0ff */
[----:B------:R-:W-:Y:S01]  /*0e20*/  IADD3 R17, PT, PT, R17, 0x1, RZ ;  /* 0x0000000111117810 */ /* 0x000fe20007ffe0ff */
[----:B------:R-:W-:Y:S06]  /*0e30*/  @P1 BRA `(.L_x_16) ;  /* 0xfffffffc007c1947 */ /* 0x000fec000383ffff */
[----:B------:R-:W-:Y:S05]  /*0e40*/  EXIT ;  /* 0x000000000000794d */ /* 0x000fea0003800000 */
.L_x_17:
[----:B------:R-:W-:-:S00]  /*0e50*/  BRA `(.L_x_17) ;  /* 0xfffffffc00fc7947 */ /* 0x000fc0000383ffff */
[----:B------:R-:W-:-:S00]  /*0e60*/  NOP ;  /* 0x0000000000007918 */ /* 0x000fc00000000000 */
        /* <DEDUP_REMOVED lines=9> */
.L_x_34:


//--------------------- .text._Z27computeFsUpdatePersonalBestPfS_S_S_ii --------------------------
	.section	.text._Z27computeFsUpdatePersonalBestPfS_S_S_ii,"ax",@progbits
	.align	128
        .global         _Z27computeFsUpdatePersonalBestPfS_S_S_ii
        .type           _Z27computeFsUpdatePersonalBestPfS_S_S_ii,@function
        .size           _Z27computeFsUpdatePersonalBestPfS_S_S_ii,(.L_x_35 - _Z27computeFsUpdatePersonalBestPfS_S_S_ii)
        .other          _Z27computeFsUpdatePersonalBestPfS_S_S_ii,@"STO_CUDA_ENTRY STV_DEFAULT"
_Z27computeFsUpdatePersonalBestPfS_S_S_ii:
.text._Z27computeFsUpdatePersonalBestPfS_S_S_ii:
[----:B------:R-:W-:Y:S01]  /*0000*/  LDC R1, c[0x0][0x37c] ;  /* 0x0000df00ff017b82 */ /* 0x000fe20000000800 */
[----:B------:R-:W0:Y:S07]  /*0010*/  S2R R14, SR_TID.X ;  /* 0x00000000000e7919 */ /* 0x000e2e0000002100 */
[----:B------:R-:W1:Y:S01]  /*0020*/  LDC R3, c[0x0][0x3a4] ;  /* 0x0000e900ff037b82 */ /* 0x000e620000000800 */
[----:B------:R-:W0:Y:S01]  /*0030*/  LDCU UR4, c[0x0][0x360] ;  /* 0x00006c00ff0477ac */ /* 0x000e220008000800 */
[----:B------:R-:W0:Y:S02]  /*0040*/  S2R R5, SR_CTAID.X ;  /* 0x0000000000057919 */ /* 0x000e240000002500 */
[----:B0-----:R-:W-:-:S05]  /*0050*/  IMAD R14, R5, UR4, R14 ;  /* 0x00000004050e7c24 */ /* 0x001fca000f8e020e */
[----:B-1----:R-:W-:-:S13]  /*0060*/  ISETP.GE.AND P0, PT, R14, R3, PT ;  /* 0x000000030e00720c */ /* 0x002fda0003f06270 */
[----:B------:R-:W-:Y:S05]  /*0070*/  @P0 EXIT ;  /* 0x000000000000094d */ /* 0x000fea0003800000 */
[----:B------:R-:W0:Y:S01]  /*0080*/  LDC R15, c[0x0][0x3a0] ;  /* 0x0000e800ff0f7b82 */ /* 0x000e220000000800 */
[----:B------:R-:W1:Y:S01]  /*0090*/  LDCU.64 UR8, c[0x0][0x358] ;  /* 0x00006b00ff0877ac */ /* 0x000e620008000a00 */
[----:B------:R-:W-:Y:S01]  /*00a0*/  HFMA2 R2, -RZ, RZ, 0, 0 ;  /* 0x00000000ff027431 */ /* 0x000fe200000001ff */
[----:B------:R-:W-:Y:S02]  /*00b0*/  MOV R0, RZ ;  /* 0x000000ff00007202 */ /* 0x000fe40000000f00 */
[----:B0-----:R-:W-:-:S13]  /*00c0*/  ISETP.GE.AND P1, PT, R15, 0x1, PT ;  /* 0x000000010f00780c */ /* 0x001fda0003f26270 */
[----:B-1----:R-:W-:Y:S05]  /*00d0*/  @!P1 BRA `(.L_x_18) ;  /* 0x0000000800349947 */ /* 0x002fea0003800000 */
[C---:B------:R-:W-:Y:S01]  /*00e0*/  ISETP.GE.U32.AND P2, PT, R15.reuse, 0x8, PT ;  /* 0x000000080f00780c */ /* 0x040fe20003f46070 */
[----:B------:R-:W-:Y:S01]  /*00f0*/  IMAD R19, R14, R15, RZ ;  /* 0x0000000f0e137224 */ /* 0x000fe200078e02ff */
[----:B------:R-:W-:Y:S02]  /*0100*/  LOP3.LUT R17, R15, 0x7, RZ, 0xc0, !PT ;  /* 0x000000070f117812 */ /* 0x000fe400078ec0ff */
[----:B------:R-:W-:Y:S02]  /*0110*/  MOV R0, RZ ;  /* 0x000000ff00007202 */ /* 0x000fe40000000f00 */
[----:B------:R-:W-:Y:S02]  /*0120*/  ISETP.NE.AND P0, PT, R17, RZ, PT ;  /* 0x000000ff1100720c */ /* 0x000fe40003f05270 */
[----:B------:R-:W-:Y:S02]  /*0130*/  MOV R20, RZ ;  /* 0x000000ff00147202 */ /* 0x000fe40000000f00 */
[----:B------:R-:W-:-:S03]  /*0140*/  MOV R2, RZ ;  /* 0x000000ff00027202 */ /* 0x000fc60000000f00 */
[----:B------:R-:W-:Y:S06]  /*0150*/  @!P2 BRA `(.L_x_19) ;  /* 0x000000040004a947 */ /* 0x000fec0003800000 */
[----:B------:R-:W0:Y:S01]  /*0160*/  LDCU.64 UR4, c[0x0][0x380] ;  /* 0x00007000ff0477ac */ /* 0x000e220008000a00 */
[----:B------:R-:W-:Y:S01]  /*0170*/  LOP3.LUT R20, R15, 0x7ffffff8, RZ, 0xc0, !PT ;  /* 0x7ffffff80f147812 */ /* 0x000fe200078ec0ff */
[----:B------:R-:W-:Y:S01]  /*0180*/  HFMA2 R0, -RZ, RZ, 0, 0 ;  /* 0x00000000ff007431 */ /* 0x000fe200000001ff */
[----:B------:R-:W-:Y:S02]  /*0190*/  MOV R21, R19 ;  /* 0x0000001300157202 */ /* 0x000fe40000000f00 */
[----:B------:R-:W-:Y:S02]  /*01a0*/  MOV R18, R14 ;  /* 0x0000000e00127202 */ /* 0x000fe40000000f00 */
[----:B------:R-:W-:Y:S01]  /*01b0*/  IADD3 R16, PT, PT, -R20, RZ, RZ ;  /* 0x000000ff14107210 */ /* 0x000fe20007ffe1ff */
[----:B0-----:R-:W-:-:S04]  /*01c0*/  UIADD3 UR4, UP0, UPT, UR4, 0x10, URZ ;  /* 0x0000001004047890 */ /* 0x001fc8000ff1e0ff */
[----:B------:R-:W-:-:S12]  /*01d0*/  UIADD3.X UR5, UPT, UPT, URZ, UR5, URZ, UP0, !UPT ;  /* 0x00000005ff057290 */ /* 0x000fd800087fe4ff */
.L_x_20:
[----:B------:R-:W0:Y:S01]  /*01e0*/  LDC.64 R12, c[0x0][0x398] ;  /* 0x0000e600ff0c7b82 */ /* 0x000e220000000a00 */
[----:B------:R-:W-:Y:S02]  /*01f0*/  MOV R4, UR4 ;  /* 0x0000000400047c02 */ /* 0x000fe40008000f00 */
[----:B------:R-:W-:-:S03]  /*0200*/  MOV R5, UR5 ;  /* 0x0000000500057c02 */ /* 0x000fc60008000f00 */
[----:B------:R-:W-:-:S05]  /*0210*/  IMAD.WIDE R4, R21, 0x4, R4 ;  /* 0x0000000415047825 */ /* 0x000fca00078e0204 */
[----:B------:R-:W2:Y:S04]  /*0220*/  LDG.E R29, desc[UR8][R4.64+-0x10] ;  /* 0xfffff008041d7981 */ /* 0x000ea8000c1e1900 */
[----:B------:R-:W3:Y:S04]  /*0230*/  LDG.E R22, desc[UR8][R4.64+-0xc] ;  /* 0xfffff40804167981 */ /* 0x000ee8000c1e1900 */
[----:B------:R-:W4:Y:S01]  /*0240*/  LDG.E R23, desc[UR8][R4.64+-0x8] ;  /* 0xfffff80804177981 */ /* 0x000f22000c1e1900 */
[----:B0-----:R-:W-:-:S03]  /*0250*/  IMAD.WIDE R12, R18, 0x4, R12 ;  /* 0x00000004120c7825 */ /* 0x001fc600078e020c */
[----:B------:R-:W5:Y:S04]  /*0260*/  LDG.E R26, desc[UR8][R4.64+-0x4] ;  /* 0xfffffc08041a7981 */ /* 0x000f68000c1e1900 */
[----:B------:R0:W3:Y:S01]  /*0270*/  LDG.E R28, desc[UR8][R12.64] ;  /* 0x000000080c1c7981 */ /* 0x0000e2000c1e1900 */
[----:B------:R-:W-:-:S05]  /*0280*/  IMAD.WIDE R8, R3, 0x4, R12 ;  /* 0x0000000403087825 */ /* 0x000fca00078e020c */
[----:B------:R1:W4:Y:S01]  /*0290*/  LDG.E R25, desc[UR8][R8.64] ;  /* 0x0000000808197981 */ /* 0x000322000c1e1900 */
[----:B------:R-:W-:-:S05]  /*02a0*/  IMAD.WIDE R6, R3, 0x4, R8 ;  /* 0x0000000403067825 */ /* 0x000fca00078e0208 */
[----:B------:R2:W5:Y:S01]  /*02b0*/  LDG.E R24, desc[UR8][R6.64] ;  /* 0x0000000806187981 */ /* 0x000562000c1e1900 */
[----:B------:R-:W-:-:S05]  /*02c0*/  IMAD.WIDE R10, R3, 0x4, R6 ;  /* 0x00000004030a7825 */ /* 0x000fca00078e0206 */
[----:B------:R-:W5:Y:S01]  /*02d0*/  LDG.E R27, desc[UR8][R10.64] ;  /* 0x000000080a1b7981 */ /* 0x000f62000c1e1900 */
[----:B0-----:R-:W-:-:S04]  /*02e0*/  IMAD.WIDE R12, R3, 0x4, R10 ;  /* 0x00000004030c7825 */ /* 0x001fc800078e020a */
[----:B-1----:R-:W-:-:S04]  /*02f0*/  IMAD.WIDE R8, R3, 0x4, R12 ;  /* 0x0000000403087825 */ /* 0x002fc800078e020c */
[----:B--2---:R-:W-:-:S04]  /*0300*/  FADD R7, -R29, 1 ;  /* 0x3f8000001d077421 */ /* 0x004fc80000000100 */
[C---:B------:R-:W-:Y:S02]  /*0310*/  FFMA R7, R29.reuse, R7, R0 ;  /* 0x000000071d077223 */ /* 0x040fe40000000000 */
[----:B------:R0:W2:Y:S01]  /*0320*/  LDG.E R0, desc[UR8][R12.64] ;  /* 0x000000080c007981 */ /* 0x0000a2000c1e1900 */
[----:B---3--:R-:W-:Y:S01]  /*0330*/  FFMA R29, R29, R28, R2 ;  /* 0x0000001c1d1d7223 */ /* 0x008fe20000000002 */
[C---:B------:R-:W-:Y:S02]  /*0340*/  FADD R28, -R22.reuse, 1 ;  /* 0x3f800000161c7421 */ /* 0x040fe40000000100 */
[----:B------:R-:W3:Y:S02]  /*0350*/  LDG.E R2, desc[UR8][R4.64] ;  /* 0x0000000804027981 */ /* 0x000ee4000c1e1900 */
[----:B0-----:R-:W-:Y:S02]  /*0360*/  FFMA R12, R22, R28, R7 ;  /* 0x0000001c160c7223 */ /* 0x001fe40000000007 */
[----:B------:R-:W2:Y:S01]  /*0370*/  LDG.E R13, desc[UR8][R4.64+0x4] ;  /* 0x00000408040d7981 */ /* 0x000ea2000c1e1900 */
[----:B------:R-:W-:-:S03]  /*0380*/  IMAD.WIDE R6, R3, 0x4, R8 ;  /* 0x0000000403067825 */ /* 0x000fc600078e0208 */
[----:B------:R-:W2:Y:S01]  /*0390*/  LDG.E R28, desc[UR8][R8.64] ;  /* 0x00000008081c7981 */ /* 0x000ea2000c1e1900 */
[----:B------:R-:W-:-:S06]  /*03a0*/  IMAD.WIDE R10, R3, 0x4, R6 ;  /* 0x00000004030a7825 */ /* 0x000fcc00078e0206 */
[----:B------:R-:W2:Y:S04]  /*03b0*/  LDG.E R10, desc[UR8][R10.64] ;  /* 0x000000080a0a7981 */ /* 0x000ea8000c1e1900 */
[----:B------:R-:W2:Y:S04]  /*03c0*/  LDG.E R8, desc[UR8][R4.64+0x8] ;  /* 0x0000080804087981 */ /* 0x000ea8000c1e1900 */
[----:B------:R0:W2:Y:S04]  /*03d0*/  LDG.E R9, desc[UR8][R4.64+0xc] ;  /* 0x00000c0804097981 */ /* 0x0000a8000c1e1900 */
[----:B------:R1:W2:Y:S01]  /*03e0*/  LDG.E R5, desc[UR8][R6.64] ;  /* 0x0000000806057981 */ /* 0x0002a2000c1e1900 */
[----:B----4-:R-:W-:Y:S01]  /*03f0*/  FFMA R25, R22, R25, R29 ;  /* 0x0000001916197223 */ /* 0x010fe2000000001d */
[----:B------:R-:W-:Y:S01]  /*0400*/  FADD R22, -R23, 1 ;  /* 0x3f80000017167421 */ /* 0x000fe20000000100 */
[----:B------:R-:W-:-:S02]  /*0410*/  IADD3 R16, PT, PT, R16, 0x8, RZ ;  /* 0x0000000810107810 */ /* 0x000fc40007ffe0ff */
[C---:B-----5:R-:W-:Y:S01]  /*0420*/  FFMA R24, R23.reuse, R24, R25 ;  /* 0x0000001817187223 */ /* 0x060fe20000000019 */
[----:B------:R-:W-:Y:S01]  /*0430*/  FFMA R29, R23, R22, R12 ;  /* 0x00000016171d7223 */ /* 0x000fe2000000000c */
[C---:B------:R-:W-:Y:S02]  /*0440*/  FADD R12, -R26.reuse, 1 ;  /* 0x3f8000001a0c7421 */ /* 0x040fe40000000100 */
[C---:B------:R-:W-:Y:S02]  /*0450*/  FFMA R27, R26.reuse, R27, R24 ;  /* 0x0000001b1a1b7223 */ /* 0x040fe40000000018 */
[----:B------:R-:W-:Y:S01]  /*0460*/  FFMA R29, R26, R12, R29 ;  /* 0x0000000c1a1d7223 */ /* 0x000fe2000000001d */
[----:B------:R-:W-:Y:S02]  /*0470*/  ISETP.NE.AND P2, PT, R16, RZ, PT ;  /* 0x000000ff1000720c */ /* 0x000fe40003f45270 */
[----:B------:R-:W-:Y:S02]  /*0480*/  LEA R18, R3, R18, 0x3 ;  /* 0x0000001203127211 */ /* 0x000fe400078e18ff */
[----:B------:R-:W-:Y:S01]  /*0490*/  IADD3 R21, PT, PT, R21, 0x8, RZ ;  /* 0x0000000815157810 */ /* 0x000fe20007ffe0ff */
[C---:B---3--:R-:W-:Y:S01]  /*04a0*/  FADD R12, -R2.reuse, 1 ;  /* 0x3f800000020c7421 */ /* 0x048fe20000000100 */
[----:B--2---:R-:W-:-:S03]  /*04b0*/  FFMA R27, R2, R0, R27 ;  /* 0x00000000021b7223 */ /* 0x004fc6000000001b */
[----:B------:R-:W-:Y:S01]  /*04c0*/  FFMA R12, R2, R12, R29 ;  /* 0x0000000c020c7223 */ /* 0x000fe2000000001d */
[C---:B0-----:R-:W-:Y:S01]  /*04d0*/  FADD R4, -R13.reuse, 1 ;  /* 0x3f8000000d047421 */ /* 0x041fe20000000100 */
[----:B------:R-:W-:-:S03]  /*04e0*/  FFMA R28, R13, R28, R27 ;  /* 0x0000001c0d1c7223 */ /* 0x000fc6000000001b */
[----:B-1----:R-:W-:Y:S01]  /*04f0*/  FFMA R7, R13, R4, R12 ;  /* 0x000000040d077223 */ /* 0x002fe2000000000c */
[----:B------:R-:W-:-:S04]  /*0500*/  FADD R0, -R8, 1 ;  /* 0x3f80000008007421 */ /* 0x000fc80000000100 */
[C---:B------:R-:W-:Y:S01]  /*0510*/  FFMA R0, R8.reuse, R0, R7 ;  /* 0x0000000008007223 */ /* 0x040fe20000000007 */
[----:B------:R-:W-:Y:S01]  /*0520*/  FFMA R28, R8, R5, R28 ;  /* 0x00000005081c7223 */ /* 0x000fe2000000001c */
[----:B------:R-:W-:-:S03]  /*0530*/  FADD R5, -R9, 1 ;  /* 0x3f80000009057421 */ /* 0x000fc60000000100 */
[C---:B------:R-:W-:Y:S01]  /*0540*/  FFMA R2, R9.reuse, R10, R28 ;  /* 0x0000000a09027223 */ /* 0x040fe2000000001c */
[----:B------:R-:W-:Y:S01]  /*0550*/  FFMA R0, R9, R5, R0 ;  /* 0x0000000509007223 */ /* 0x000fe20000000000 */
[----:B------:R-:W-:Y:S06]  /*0560*/  @P2 BRA `(.L_x_20) ;  /* 0xfffffffc001c2947 */ /* 0x000fec000383ffff */
.L_x_19:
[----:B------:R-:W-:Y:S05]  /*0570*/  @!P0 BRA `(.L_x_18) ;  /* 0x00000004000c8947 */ /* 0x000fea0003800000 */
[----:B------:R-:W-:Y:S02]  /*0580*/  ISETP.GE.U32.AND P0, PT, R17, 0x4, PT ;  /* 0x000000041100780c */ /* 0x000fe40003f06070 */
[----:B------:R-:W-:-:S04]  /*0590*/  LOP3.LUT R18, R15, 0x3, RZ, 0xc0, !PT ;  /* 0x000000030f127812 */ /* 0x000fc800078ec0ff */
[----:B------:R-:W-:-:S07]  /*05a0*/  ISETP.NE.AND P2, PT, R18, RZ, PT ;  /* 0x000000ff1200720c */ /* 0x000fce0003f45270 */
[----:B------:R-:W-:Y:S06]  /*05b0*/  @!P0 BRA `(.L_x_21) ;  /* 0x0000000000788947 */ /* 0x000fec0003800000 */
[----:B------:R-:W0:Y:S01]  /*05c0*/  LDC.64 R16, c[0x0][0x398] ;  /* 0x0000e600ff107b82 */ /* 0x000e220000000a00 */
[----:B------:R-:W-:Y:S01]  /*05d0*/  IMAD R9, R20, R3, R14 ;  /* 0x0000000314097224 */ /* 0x000fe200078e020e */
[----:B------:R-:W-:-:S06]  /*05e0*/  IADD3 R7, PT, PT, R19, R20, RZ ;  /* 0x0000001413077210 */ /* 0x000fcc0007ffe0ff */
[----:B------:R-:W1:Y:S01]  /*05f0*/  LDC.64 R4, c[0x0][0x380] ;  /* 0x0000e000ff047b82 */ /* 0x000e620000000a00 */
[----:B0-----:R-:W-:-:S04]  /*0600*/  IMAD.WIDE R16, R9, 0x4, R16 ;  /* 0x0000000409107825 */ /* 0x001fc800078e0210 */
[----:B-1----:R-:W-:-:S04]  /*0610*/  IMAD.WIDE R4, R7, 0x4, R4 ;  /* 0x0000000407047825 */ /* 0x002fc800078e0204 */
[C---:B------:R-:W-:Y:S01]  /*0620*/  IMAD.WIDE R8, R3.reuse, 0x4, R16 ;  /* 0x0000000403087825 */ /* 0x040fe200078e0210 */
[----:B------:R-:W2:Y:S04]  /*0630*/  LDG.E R21, desc[UR8][R4.64] ;  /* 0x0000000804157981 */ /* 0x000ea8000c1e1900 */
[----:B------:R-:W3:Y:S01]  /*0640*/  LDG.E R12, desc[UR8][R4.64+0x4] ;  /* 0x00000408040c7981 */ /* 0x000ee2000c1e1900 */
[----:B------:R-:W-:-:S03]  /*0650*/  IMAD.WIDE R6, R3, 0x4, R8 ;  /* 0x0000000403067825 */ /* 0x000fc600078e0208 */
[----:B------:R-:W4:Y:S04]  /*0660*/  LDG.E R17, desc[UR8][R16.64] ;  /* 0x0000000810117981 */ /* 0x000f28000c1e1900 */
[----:B------:R-:W5:Y:S01]  /*0670*/  LDG.E R8, desc[UR8][R8.64] ;  /* 0x0000000808087981 */ /* 0x000f62000c1e1900 */
[----:B------:R-:W-:-:S03]  /*0680*/  IMAD.WIDE R10, R3, 0x4, R6 ;  /* 0x00000004030a7825 */ /* 0x000fc600078e0206 */
[----:B------:R-:W5:Y:S04]  /*0690*/  LDG.E R13, desc[UR8][R4.64+0x8] ;  /* 0x00000808040d7981 */ /* 0x000f68000c1e1900 */
[----:B------:R-:W5:Y:S04]  /*06a0*/  LDG.E R6, desc[UR8][R6.64] ;  /* 0x0000000806067981 */ /* 0x000f68000c1e1900 */
[----:B------:R-:W5:Y:S04]  /*06b0*/  LDG.E R25, desc[UR8][R4.64+0xc] ;  /* 0x00000c0804197981 */ /* 0x000f68000c1e1900 */
[----:B------:R-:W5:Y:S01]  /*06c0*/  LDG.E R10, desc[UR8][R10.64] ;  /* 0x000000080a0a7981 */ /* 0x000f62000c1e1900 */
[----:B------:R-:W-:Y:S01]  /*06d0*/  IADD3 R20, PT, PT, R20, 0x4, RZ ;  /* 0x0000000414147810 */ /* 0x000fe20007ffe0ff */
[----:B--2---:R-:W-:-:S04]  /*06e0*/  FADD R22, -R21, 1 ;  /* 0x3f80000015167421 */ /* 0x004fc80000000100 */
[C---:B------:R-:W-:Y:S01]  /*06f0*/  FFMA R23, R21.reuse, R22, R0 ;  /* 0x0000001615177223 */ /* 0x040fe20000000000 */
[----:B---3--:R-:W-:Y:S01]  /*0700*/  FADD R0, -R12, 1 ;  /* 0x3f8000000c007421 */ /* 0x008fe20000000100 */
[----:B----4-:R-:W-:-:S03]  /*0710*/  FFMA R17, R21, R17, R2 ;  /* 0x0000001115117223 */ /* 0x010fc60000000002 */
[C---:B------:R-:W-:Y:S01]  /*0720*/  FFMA R0, R12.reuse, R0, R23 ;  /* 0x000000000c007223 */ /* 0x040fe20000000017 */
[----:B-----5:R-:W-:Y:S01]  /*0730*/  FFMA R8, R12, R8, R17 ;  /* 0x000000080c087223 */ /* 0x020fe20000000011 */
[----:B------:R-:W-:-:S03]  /*0740*/  FADD R9, -R13, 1 ;  /* 0x3f8000000d097421 */ /* 0x000fc60000000100 */
[C---:B------:R-:W-:Y:S01]  /*0750*/  FFMA R8, R13.reuse, R6, R8 ;  /* 0x000000060d087223 */ /* 0x040fe20000000008 */
[----:B------:R-:W-:Y:S01]  /*0760*/  FFMA R0, R13, R9, R0 ;  /* 0x000000090d007223 */ /* 0x000fe20000000000 */
[C---:B------:R-:W-:Y:S02]  /*0770*/  FADD R5, -R25.reuse, 1 ;  /* 0x3f80000019057421 */ /* 0x040fe40000000100 */
[C---:B------:R-:W-:Y:S02]  /*0780*/  FFMA R2, R25.reuse, R10, R8 ;  /* 0x0000000a19027223 */ /* 0x040fe40000000008 */
[----:B------:R-:W-:-:S07]  /*0790*/  FFMA R0, R25, R5, R0 ;  /* 0x0000000519007223 */ /* 0x000fce0000000000 */
.L_x_21:
[----:B------:R-:W-:Y:S05]  /*07a0*/  @!P2 BRA `(.L_x_18) ;  /* 0x000000000080a947 */ /* 0x000fea0003800000 */
[----:B------:R-:W-:Y:S02]  /*07b0*/  ISETP.NE.AND P0, PT, R18, 0x1, PT ;  /* 0x000000011200780c */ /* 0x000fe40003f05270 */
[----:B------:R-:W-:-:S04]  /*07c0*/  LOP3.LUT R4, R15, 0x1, RZ, 0xc0, !PT ;  /* 0x000000010f047812 */ /* 0x000fc800078ec0ff */
[----:B------:R-:W-:-:S07]  /*07d0*/  ISETP.NE.U32.AND P2, PT, R4, 0x1, PT ;  /* 0x000000010400780c */ /* 0x000fce0003f45070 */
[----:B------:R-:W0:Y:S01]  /*07e0*/  @P0 LDC.64 R10, c[0x0][0x380] ;  /* 0x0000e000ff0a0b82 */ /* 0x000e220000000a00 */
[----:B------:R-:W-:-:S07]  /*07f0*/  @P0 IADD3 R13, PT, PT, R19, R20, RZ ;  /* 0x00000014130d0210 */ /* 0x000fce0007ffe0ff */
[----:B------:R-:W1:Y:S08]  /*0800*/  @P0 LDC.64 R8, c[0x0][0x398] ;  /* 0x0000e600ff080b82 */ /* 0x000e700000000a00 */
[----:B------:R-:W2:Y:S08]  /*0810*/  @!P2 LDC.64 R6, c[0x0][0x380] ;  /* 0x0000e000ff06ab82 */ /* 0x000eb00000000a00 */
[----:B------:R-:W3:Y:S01]  /*0820*/  @!P2 LDC.64 R4, c[0x0][0x398] ;  /* 0x0000e600ff04ab82 */ /* 0x000ee20000000a00 */
[----:B0-----:R-:W-:-:S04]  /*0830*/  @P0 IMAD.WIDE R10, R13, 0x4, R10 ;  /* 0x000000040d0a0825 */ /* 0x001fc800078e020a */
[CC--:B------:R-:W-:Y:S01]  /*0840*/  @P0 IMAD R13, R20.reuse, R3.reuse, R14 ;  /* 0x00000003140d0224 */ /* 0x0c0fe200078e020e */
[----:B------:R-:W-:Y:S01]  /*0850*/  @P0 IADD3 R20, PT, PT, R20, 0x2, RZ ;  /* 0x0000000214140810 */ /* 0x000fe20007ffe0ff */
[----:B------:R-:W4:Y:S02]  /*0860*/  @P0 LDG.E R12, desc[UR8][R10.64+0x4] ;  /* 0x000004080a0c0981 */ /* 0x000f24000c1e1900 */
[----:B-1----:R-:W-:Y:S01]  /*0870*/  @P0 IMAD.WIDE R8, R13, 0x4, R8 ;  /* 0x000000040d080825 */ /* 0x002fe200078e0208 */
[----:B------:R-:W-:Y:S01]  /*0880*/  @!P2 IADD3 R19, PT, PT, R19, R20, RZ ;  /* 0x000000141313a210 */ /* 0x000fe20007ffe0ff */
[----:B------:R-:W5:Y:S02]  /*0890*/  @P0 LDG.E R13, desc[UR8][R10.64] ;  /* 0x000000080a0d0981 */ /* 0x000f64000c1e1900 */
[----:B------:R-:W-:Y:S02]  /*08a0*/  @!P2 IMAD R21, R20, R3, R14 ;  /* 0x000000031415a224 */ /* 0x000fe400078e020e */
[----:B------:R-:W-:Y:S01]  /*08b0*/  @P0 IMAD.WIDE R16, R3, 0x4, R8 ;  /* 0x0000000403100825 */ /* 0x000fe200078e0208 */
[----:B------:R-:W5:Y:S03]  /*08c0*/  @P0 LDG.E R23, desc[UR8][R8.64] ;  /* 0x0000000808170981 */ /* 0x000f66000c1e1900 */
[----:B--2---:R-:W-:-:S02]  /*08d0*/  @!P2 IMAD.WIDE R6, R19, 0x4, R6 ;  /* 0x000000041306a825 */ /* 0x004fc400078e0206 */
[----:B------:R-:W2:Y:S02]  /*08e0*/  @P0 LDG.E R16, desc[UR8][R16.64] ;  /* 0x0000000810100981 */ /* 0x000ea4000c1e1900 */
[----:B---3--:R-:W-:Y:S02]  /*08f0*/  @!P2 IMAD.WIDE R4, R21, 0x4, R4 ;  /* 0x000000041504a825 */ /* 0x008fe400078e0204 */
[----:B------:R-:W3:Y:S04]  /*0900*/  @!P2 LDG.E R7, desc[UR8][R6.64] ;  /* 0x000000080607a981 */ /* 0x000ee8000c1e1900 */
[----:B------:R-:W3:Y:S01]  /*0910*/  @!P2 LDG.E R4, desc[UR8][R4.64] ;  /* 0x000000080404a981 */ /* 0x000ee2000c1e1900 */
[----:B----4-:R-:W-:Y:S01]  /*0920*/  @P0 FADD R18, -R12, 1 ;  /* 0x3f8000000c120421 */ /* 0x010fe20000000100 */
[----:B-----5:R-:W-:-:S04]  /*0930*/  @P0 FADD R3, -R13, 1 ;  /* 0x3f8000000d030421 */ /* 0x020fc80000000100 */
[C---:B------:R-:W-:Y:S01]  /*0940*/  @P0 FFMA R3, R13.reuse, R3, R0 ;  /* 0x000000030d030223 */ /* 0x040fe20000000000 */
[----:B------:R-:W-:-:S03]  /*0950*/  @P0 FFMA R23, R13, R23, R2 ;  /* 0x000000170d170223 */ /* 0x000fc60000000002 */
[C---:B------:R-:W-:Y:S01]  /*0960*/  @P0 FFMA R0, R12.reuse, R18, R3 ;  /* 0x000000120c000223 */ /* 0x040fe20000000003 */
[----:B--2---:R-:W-:Y:S01]  /*0970*/  @P0 FFMA R2, R12, R16, R23 ;  /* 0x000000100c020223 */ /* 0x004fe20000000017 */
[----:B---3--:R-:W-:-:S04]  /*0980*/  @!P2 FADD R3, -R7, 1 ;  /* 0x3f8000000703a421 */ /* 0x008fc80000000100 */
[C---:B------:R-:W-:Y:S01]  /*0990*/  @!P2 FFMA R0, R7.reuse, R3, R0 ;  /* 0x000000030700a223 */ /* 0x040fe20000000000 */
[----:B------:R-:W-:-:S07]  /*09a0*/  @!P2 FFMA R2, R7, R4, R2 ;  /* 0x000000040702a223 */ /* 0x000fce0000000002 */
.L_x_18:
[----:B------:R-:W0:Y:S01]  /*09b0*/  LDC.64 R4, c[0x0][0x388] ;  /* 0x0000e200ff047b82 */ /* 0x000e220000000a00 */
[----:B------:R-:W-:-:S05]  /*09c0*/  SHF.L.U32 R3, R14, 0x1, RZ ;  /* 0x000000010e037819 */ /* 0x000fca00000006ff */
[----:B0-----:R-:W-:-:S05]  /*09d0*/  IMAD.WIDE R4, R3, 0x4, R4 ;  /* 0x0000000403047825 */ /* 0x001fca00078e0204 */
[----:B------:R-:W2:Y:S04]  /*09e0*/  LDG.E R7, desc[UR8][R4.64+0x4] ;  /* 0x0000040804077981 */ /* 0x000ea8000c1e1900 */
[----:B------:R-:W3:Y:S01]  /*09f0*/  LDG.E R3, desc[UR8][R4.64] ;  /* 0x0000000804037981 */ /* 0x000ee2000c1e1900 */
[----:B--2---:R-:W-:Y:S02]  /*0a00*/  FSETP.GEU.AND P0, PT, R0, R7, PT ;  /* 0x000000070000720b */ /* 0x004fe40003f0e000 */
[----:B---3--:R-:W-:-:S13]  /*0a10*/  FSETP.GEU.AND P2, PT, R2, R3, PT ;  /* 0x000000030200720b */ /* 0x008fda0003f4e000 */
[----:B------:R-:W-:Y:S05]  /*0a20*/  @P0 EXIT P2 ;  /* 0x000000000000094d */ /* 0x000fea0001000000 */
[----:B------:R-:W-:-:S04]  /*0a30*/  FSETP.GTU.AND P0, PT, R0, R7, PT ;  /* 0x000000070000720b */ /* 0x000fc80003f0c000 */
[----:B------:R-:W-:-:S13]  /*0a40*/  FSETP.GTU.OR P0, PT, R2, R3, P0 ;  /* 0x000000030200720b */ /* 0x000fda000070c400 */
[----:B------:R-:W-:Y:S05]  /*0a50*/  @P0 EXIT ;  /* 0x000000000000094d */ /* 0x000fea0003800000 */
[----:B------:R0:W-:Y:S04]  /*0a60*/  STG.E desc[UR8][R4.64], R2 ;  /* 0x0000000204007986 */ /* 0x0001e8000c101908 */
[----:B------:R0:W-:Y:S01]  /*0a70*/  STG.E desc[UR8][R4.64+0x4], R0 ;  /* 0x0000040004007986 */ /* 0x0001e2000c101908 */
[----:B------:R-:W-:Y:S05]  /*0a80*/  @!P1 EXIT ;  /* 0x000000000000994d */ /* 0x000fea0003800000 */
[C---:B------:R-:W-:Y:S01]  /*0a90*/  ISETP.GE.U32.AND P0, PT, R15.reuse, 0x10, PT ;  /* 0x000000100f00780c */ /* 0x040fe20003f06070 */
[----:B0-----:R-:W-:Y:S01]  /*0aa0*/  HFMA2 R0, -RZ, RZ, 0, 0 ;  /* 0x00000000ff007431 */ /* 0x001fe200000001ff */
[----:B------:R-:W-:Y:S01]  /*0ab0*/  LOP3.LUT R10, R15, 0xf, RZ, 0xc0, !PT ;  /* 0x0000000f0f0a7812 */ /* 0x000fe200078ec0ff */
[----:B------:R-:W-:-:S03]  /*0ac0*/  IMAD R3, R14, R15, RZ ;  /* 0x0000000f0e037224 */ /* 0x000fc600078e02ff */
[----:B------:R-:W-:-:S07]  /*0ad0*/  ISETP.NE.AND P1, PT, R10, RZ, PT ;  /* 0x000000ff0a00720c */ /* 0x000fce0003f25270 */
[----:B------:R-:W-:Y:S06]  /*0ae0*/  @!P0 BRA `(.L_x_22) ;  /* 0x0000000000cc8947 */ /* 0x000fec0003800000 */
[----:B------:R-:W0:Y:S01]  /*0af0*/  LDCU.64 UR6, c[0x0][0x380] ;  /* 0x00007000ff0677ac */ /* 0x000e220008000a00 */
[----:B------:R-:W-:Y:S02]  /*0b00*/  LOP3.LUT R0, R15, 0x7ffffff0, RZ, 0xc0, !PT ;  /* 0x7ffffff00f007812 */ /* 0x000fe400078ec0ff */
[----:B------:R-:W-:Y:S01]  /*0b10*/  MOV R2, R3 ;  /* 0x0000000300027202 */ /* 0x000fe20000000f00 */
[----:B------:R-:W1:Y:S01]  /*0b20*/  LDCU.64 UR4, c[0x0][0x390] ;  /* 0x00007200ff0477ac */ /* 0x000e620008000a00 */
[----:B------:R-:W-:Y:S01]  /*0b30*/  IADD3 R8, PT, PT, -R0, RZ, RZ ;  /* 0x000000ff00087210 */ /* 0x000fe20007ffe1ff */
[----:B0-----:R-:W-:Y:S02]  /*0b40*/  UIADD3 UR6, UP0, UPT, UR6, 0x20, URZ ;  /* 0x0000002006067890 */ /* 0x001fe4000ff1e0ff */
[----:B-1----:R-:W-:Y:S02]  /*0b50*/  UIADD3 UR4, UP1, UPT, UR4, 0x20, URZ ;  /* 0x0000002004047890 */ /* 0x002fe4000ff3e0ff */
[----:B------:R-:W-:-:S02]  /*0b60*/  UIADD3.X UR7, UPT, UPT, URZ, UR7, URZ, UP0, !UPT ;  /* 0x00000007ff077290 */ /* 0x000fc400087fe4ff */
[----:B------:R-:W-:-:S12]  /*0b70*/  UIADD3.X UR5, UPT, UPT, URZ, UR5, URZ, UP1, !UPT ;  /* 0x00000005ff057290 */ /* 0x000fd80008ffe4ff */
.L_x_23:
[----:B------:R-:W-:Y:S02]  /*0b80*/  MOV R4, UR6 ;  /* 0x0000000600047c02 */ /* 0x000fe40008000f00 */
[----:B------:R-:W-:-:S03]  /*0b90*/  MOV R5, UR7 ;  /* 0x0000000700057c02 */ /* 0x000fc60008000f00 */
[----:B------:R-:W-:-:S05]  /*0ba0*/  IMAD.WIDE R4, R2, 0x4, R4 ;  /* 0x0000000402047825 */ /* 0x000fca00078e0204 */
[----:B----4-:R-:W2:Y:S01]  /*0bb0*/  LDG.E R9, desc[UR8][R4.64+-0x20] ;  /* 0xffffe00804097981 */ /* 0x010ea2000c1e1900 */
[----:B------:R-:W-:Y:S02]  /*0bc0*/  MOV R6, UR4 ;  /* 0x0000000400067c02 */ /* 0x000fe40008000f00 */
[----:B------:R-:W-:-:S03]  /*0bd0*/  MOV R7, UR5 ;  /* 0x0000000500077c02 */ /* 0x000fc60008000f00 */
[----:B------:R-:W-:-:S05]  /*0be0*/  IMAD.WIDE R6, R2, 0x4, R6 ;  /* 0x0000000402067825 */ /* 0x000fca00078e0206 */
[----:B--2---:R0:W-:Y:S04]  /*0bf0*/  STG.E desc[UR8][R6.64+-0x20], R9 ;  /* 0xffffe00906007986 */ /* 0x0041e8000c101908 */
[----:B------:R-:W2:Y:S04]  /*0c00*/  LDG.E R11, desc[UR8][R4.64+-0x1c] ;  /* 0xffffe408040b7981 */ /* 0x000ea8000c1e1900 */
[----:B--2---:R1:W-:Y:S04]  /*0c10*/  STG.E desc[UR8][R6.64+-0x1c], R11 ;  /* 0xffffe40b06007986 */ /* 0x0043e8000c101908 */
[----:B------:R-:W2:Y:S04]  /*0c20*/  LDG.E R13, desc[UR8][R4.64+-0x18] ;  /* 0xffffe808040d7981 */ /* 0x000ea8000c1e1900 */
[----:B--2---:R2:W-:Y:S04]  /*0c30*/  STG.E desc[UR8][R6.64+-0x18], R13 ;  /* 0xffffe80d06007986 */ /* 0x0045e8000c101908 */
[----:B------:R-:W3:Y:S04]  /*0c40*/  LDG.E R17, desc[UR8][R4.64+-0x14] ;  /* 0xffffec0804117981 */ /* 0x000ee8000c1e1900 */
[----:B---3--:R3:W-:Y:S04]  /*0c50*/  STG.E desc[UR8][R6.64+-0x14], R17 ;  /* 0xffffec1106007986 */ /* 0x0087e8000c101908 */
[----:B------:R-:W4:Y:S04]  /*0c60*/  LDG.E R19, desc[UR8][R4.64+-0x10] ;  /* 0xfffff00804137981 */ /* 0x000f28000c1e1900 */
[----:B----4-:R4:W-:Y:S04]  /*0c70*/  STG.E desc[UR8][R6.64+-0x10], R19 ;  /* 0xfffff01306007986 */ /* 0x0109e8000c101908 */
[----:B------:R-:W5:Y:S04]  /*0c80*/  LDG.E R21, desc[UR8][R4.64+-0xc] ;  /* 0xfffff40804157981 */ /* 0x000f68000c1e1900 */
[----:B-----5:R5:W-:Y:S04]  /*0c90*/  STG.E desc[UR8][R6.64+-0xc], R21 ;  /* 0xfffff41506007986 */ /* 0x020be8000c101908 */
[----:B0-----:R-:W2:Y:S04]  /*0ca0*/  LDG.E R9, desc[UR8][R4.64+-0x8] ;  /* 0xfffff80804097981 */ /* 0x001ea8000c1e1900 */
[----:B--2---:R0:W-:Y:S04]  /*0cb0*/  STG.E desc[UR8][R6.64+-0x8], R9 ;  /* 0xfffff80906007986 */ /* 0x0041e8000c101908 */
[----:B-1----:R-:W2:Y:S04]  /*0cc0*/  LDG.E R11, desc[UR8][R4.64+-0x4] ;  /* 0xfffffc08040b7981 */ /* 0x002ea8000c1e1900 */
[----:B--2---:R1:W-:Y:S04]  /*0cd0*/  STG.E desc[UR8][R6.64+-0x4], R11 ;  /* 0xfffffc0b06007986 */ /* 0x0043e8000c101908 */
[----:B------:R-:W2:Y:S04]  /*0ce0*/  LDG.E R13, desc[UR8][R4.64] ;  /* 0x00000008040d7981 */ /* 0x000ea8000c1e1900 */
[----:B--2---:R2:W-:Y:S04]  /*0cf0*/  STG.E desc[UR8][R6.64], R13 ;  /* 0x0000000d06007986 */ /* 0x0045e8000c101908 */
[----:B---3--:R-:W3:Y:S04]  /*0d00*/  LDG.E R17, desc[UR8][R4.64+0x4] ;  /* 0x0000040804117981 */ /* 0x008ee8000c1e1900 */
[----:B---3--:R3:W-:Y:S04]  /*0d10*/  STG.E desc[UR8][R6.64+0x4], R17 ;  /* 0x0000041106007986 */ /* 0x0087e8000c101908 */
[----:B----4-:R-:W4:Y:S04]  /*0d20*/  LDG.E R19, desc[UR8][R4.64+0x8] ;  /* 0x0000080804137981 */ /* 0x010f28000c1e1900 */
[----:B----4-:R4:W-:Y:S04]  /*0d30*/  STG.E desc[UR8][R6.64+0x8], R19 ;  /* 0x0000081306007986 */ /* 0x0109e8000c101908 */
[----:B-----5:R-:W5:Y:S04]  /*0d40*/  LDG.E R21, desc[UR8][R4.64+0xc] ;  /* 0x00000c0804157981 */ /* 0x020f68000c1e1900 */
[----:B-----5:R4:W-:Y:S04]  /*0d50*/  STG.E desc[UR8][R6.64+0xc], R21 ;  /* 0x00000c1506007986 */ /* 0x0209e8000c101908 */
[----:B0-----:R-:W5:Y:S04]  /*0d60*/  LDG.E R9, desc[UR8][R4.64+0x10] ;  /* 0x0000100804097981 */ /* 0x001f68000c1e1900 */
[----:B-----5:R4:W-:Y:S04]  /*0d70*/  STG.E desc[UR8][R6.64+0x10], R9 ;  /* 0x0000100906007986 */ /* 0x0209e8000c101908 */
[----:B-1----:R-:W5:Y:S04]  /*0d80*/  LDG.E R11, desc[UR8][R4.64+0x14] ;  /* 0x00001408040b7981 */ /* 0x002f68000c1e1900 */
[----:B-----5:R4:W-:Y:S04]  /*0d90*/  STG.E desc[UR8][R6.64+0x14], R11 ;  /* 0x0000140b06007986 */ /* 0x0209e8000c101908 */
[----:B--2---:R-:W2:Y:S04]  /*0da0*/  LDG.E R13, desc[UR8][R4.64+0x18] ;  /* 0x00001808040d7981 */ /* 0x004ea8000c1e1900 */
[----:B--2---:R4:W-:Y:S04]  /*0db0*/  STG.E desc[UR8][R6.64+0x18], R13 ;  /* 0x0000180d06007986 */ /* 0x0049e8000c101908 */
[----:B---3--:R-:W2:Y:S01]  /*0dc0*/  LDG.E R17, desc[UR8][R4.64+0x1c] ;  /* 0x00001c0804117981 */ /* 0x008ea2000c1e1900 */
[----:B------:R-:W-:-:S02]  /*0dd0*/  IADD3 R8, PT, PT, R8, 0x10, RZ ;  /* 0x0000001008087810 */ /* 0x000fc40007ffe0ff */
[----:B------:R-:W-:Y:S02]  /*0de0*/  IADD3 R2, PT, PT, R2, 0x10, RZ ;  /* 0x0000001002027810 */ /* 0x000fe40007ffe0ff */
[----:B------:R-:W-:Y:S01]  /*0df0*/  ISETP.NE.AND P0, PT, R8, RZ, PT ;  /* 0x000000ff0800720c */ /* 0x000fe20003f05270 */
[----:B--2---:R4:W-:-:S12]  /*0e00*/  STG.E desc[UR8][R6.64+0x1c], R17 ;  /* 0x00001c1106007986 */ /* 0x0049d8000c101908 */
[----:B------:R-:W-:Y:S05]  /*0e10*/  @P0 BRA `(.L_x_23) ;  /* 0xfffffffc00580947 */ /* 0x000fea000383ffff */
.L_x_22:
[----:B------:R-:W-:Y:S05]  /*0e20*/  @!P1 EXIT ;  /* 0x000000000000994d */ /* 0x000fea0003800000 */
[----:B------:R-:W-:Y:S02]  /*0e30*/  ISETP.GE.U32.AND P0, PT, R10, 0x8, PT ;  /* 0x000000080a00780c */ /* 0x000fe40003f06070 */
[----:B------:R-:W-:-:S04]  /*0e40*/  LOP3.LUT R8, R15, 0x7, RZ, 0xc0, !PT ;  /* 0x000000070f087812 */ /* 0x000fc800078ec0ff */
[----:B------:R-:W-:-:S07]  /*0e50*/  ISETP.NE.AND P1, PT, R8, RZ, PT ;  /* 0x000000ff0800720c */ /* 0x000fce0003f25270 */
[----:B------:R-:W-:Y:S06]  /*0e60*/  @!P0 BRA `(.L_x_24) ;  /* 0x0000000000588947 */ /* 0x000fec0003800000 */
[----:B------:R-:W0:Y:S01]  /*0e70*/  LDC.64 R4, c[0x0][0x380] ;  /* 0x0000e000ff047b82 */ /* 0x000e220000000a00 */
[----:B----4-:R-:W-:-:S07]  /*0e80*/  IADD3 R9, PT, PT, R3, R0, RZ ;  /* 0x0000000003097210 */ /* 0x010fce0007ffe0ff */
[----:B------:R-:W1:Y:S01]  /*0e90*/  LDC.64 R6, c[0x0][0x390] ;  /* 0x0000e400ff067b82 */ /* 0x000e620000000a00 */
[----:B0-----:R-:W-:-:S05]  /*0ea0*/  IMAD.WIDE R4, R9, 0x4, R4 ;  /* 0x0000000409047825 */ /* 0x001fca00078e0204 */
[----:B------:R-:W2:Y:S01]  /*0eb0*/  LDG.E R11, desc[UR8][R4.64] ;  /* 0x00000008040b7981 */ /* 0x000ea2000c1e1900 */
[----:B-1----:R-:W-:-:S05]  /*0ec0*/  IMAD.WIDE R6, R9, 0x4, R6 ;  /* 0x0000000409067825 */ /* 0x002fca00078e0206 */
[----:B--2---:R0:W-:Y:S04]  /*0ed0*/  STG.E desc[UR8][R6.64], R11 ;  /* 0x0000000b06007986 */ /* 0x0041e8000c101908 */
[----:B------:R-:W2:Y:S04]  /*0ee0*/  LDG.E R9, desc[UR8][R4.64+0x4] ;  /* 0x0000040804097981 */ /* 0x000ea8000c1e1900 */
[----:B--2---:R1:W-:Y:S04]  /*0ef0*/  STG.E desc[UR8][R6.64+0x4], R9 ;  /* 0x0000040906007986 */ /* 0x0043e8000c101908 */
[----:B------:R-:W2:Y:S04]  /*0f00*/  LDG.E R13, desc[UR8][R4.64+0x8] ;  /* 0x00000808040d7981 */ /* 0x000ea8000c1e1900 */
[----:B--2---:R2:W-:Y:S04]  /*0f10*/  STG.E desc[UR8][R6.64+0x8], R13 ;  /* 0x0000080d06007986 */ /* 0x0045e8000c101908 */
[----:B------:R-:W3:Y:S04]  /*0f20*/  LDG.E R17, desc[UR8][R4.64+0xc] ;  /* 0x00000c0804117981 */ /* 0x000ee8000c1e1900 */
[----:B---3--:R2:W-:Y:S04]  /*0f30*/  STG.E desc[UR8][R6.64+0xc], R17 ;  /* 0x00000c1106007986 */ /* 0x0085e8000c101908 */
[----:B------:R-:W3:Y:S04]  /*0f40*/  LDG.E R19, desc[UR8][R4.64+0x10] ;  /* 0x0000100804137981 */ /* 0x000ee8000c1e1900 */
[----:B---3--:R2:W-:Y:S04]  /*0f50*/  STG.E desc[UR8][R6.64+0x10], R19 ;  /* 0x0000101306007986 */ /* 0x0085e8000c101908 */
[----:B------:R-:W3:Y:S04]  /*0f60*/  LDG.E R21, desc[UR8][R4.64+0x14] ;  /* 0x0000140804157981 */ /* 0x000ee8000c1e1900 */
[----:B---3--:R2:W-:Y:S04]  /*0f70*/  STG.E desc[UR8][R6.64+0x14], R21 ;  /* 0x0000141506007986 */ /* 0x0085e8000c101908 */
[----:B0-----:R-:W3:Y:S04]  /*0f80*/  LDG.E R11, desc[UR8][R4.64+0x18] ;  /* 0x00001808040b7981 */ /* 0x001ee8000c1e1900 */
[----:B---3--:R2:W-:Y:S04]  /*0f90*/  STG.E desc[UR8][R6.64+0x18], R11 ;  /* 0x0000180b06007986 */ /* 0x0085e8000c101908 */
[----:B-1----:R-:W3:Y:S01]  /*0fa0*/  LDG.E R9, desc[UR8][R4.64+0x1c] ;  /* 0x00001c0804097981 */ /* 0x002ee2000c1e1900 */
[----:B------:R-:W-:-:S03]  /*0fb0*/  IADD3 R0, PT, PT, R0, 0x8, RZ ;  /* 0x0000000800007810 */ /* 0x000fc60007ffe0ff */
[----:B---3--:R2:W-:Y:S04]  /*0fc0*/  STG.E desc[UR8][R6.64+0x1c], R9 ;  /* 0x00001c0906007986 */ /* 0x0085e8000c101908 */
.L_x_24:
[----:B------:R-:W-:Y:S05]  /*0fd0*/  @!P1 EXIT ;  /* 0x000000000000994d */ /* 0x000fea0003800000 */
[----:B------:R-:W-:Y:S02]  /*0fe0*/  ISETP.GE.U32.AND P0, PT, R8, 0x4, PT ;  /* 0x000000040800780c */ /* 0x000fe40003f06070 */
[----:B------:R-:W-:-:S04]  /*0ff0*/  LOP3.LUT R2, R15, 0x3, RZ, 0xc0, !PT ;  /* 0x000000030f027812 */ /* 0x000fc800078ec0ff */
[----:B------:R-:W-:-:S07]  /*1000*/  ISETP.NE.AND P1, PT, R2, RZ, PT ;  /* 0x000000ff0200720c */ /* 0x000fce0003f25270 */
[----:B------:R-:W-:Y:S06]  /*1010*/  @!P0 BRA `(.L_x_25) ;  /* 0x0000000000388947 */ /* 0x000fec0003800000 */
[----:B------:R-:W0:Y:S01]  /*1020*/  LDC.64 R4, c[0x0][0x380] ;  /* 0x0000e000ff047b82 */ /* 0x000e220000000a00 */
[----:B--2-4-:R-:W-:-:S07]  /*1030*/  IADD3 R11, PT, PT, R3, R0, RZ ;  /* 0x00000000030b7210 */ /* 0x014fce0007ffe0ff */
        /* <DEDUP_REMOVED lines=9> */
[----:B------:R-:W2:Y:S01]  /*10d0*/  LDG.E R15, desc[UR8][R4.64+0xc] ;  /* 0x00000c08040f7981 */ /* 0x000ea2000c1e1900 */
[----:B------:R-:W-:-:S03]  /*10e0*/  IADD3 R0, PT, PT, R0, 0x4, RZ ;  /* 0x0000000400007810 */ /* 0x000fc60007ffe0ff */
[----:B--2---:R0:W-:Y:S04]  /*10f0*/  STG.E desc[UR8][R6.64+0xc], R15 ;  /* 0x00000c0f06007986 */ /* 0x0041e8000c101908 */
.L_x_25:
[----:B------:R-:W-:Y:S05]  /*1100*/  @!P1 EXIT ;  /* 0x000000000000994d */ /* 0x000fea0003800000 */
[----:B0-2-4-:R-:W0:Y:S01]  /*1110*/  LDC.64 R8, c[0x0][0x380] ;  /* 0x0000e000ff087b82 */ /* 0x015e220000000a00 */
[----:B------:R-:W-:Y:S02]  /*1120*/  IADD3 R11, PT, PT, R3, R0, RZ ;  /* 0x00000000030b7210 */ /* 0x000fe40007ffe0ff */
[----:B------:R-:W-:-:S05]  /*1130*/  IADD3 R0, PT, PT, -R2, RZ, RZ ;  /* 0x000000ff02007210 */ /* 0x000fca0007ffe1ff */
[----:B------:R-:W1:Y:S02]  /*1140*/  LDC.64 R6, c[0x0][0x390] ;  /* 0x0000e400ff067b82 */ /* 0x000e640000000a00 */
.L_x_26:
[----:B0-2---:R-:W-:-:S06]  /*1150*/  IMAD.WIDE R4, R11, 0x4, R8 ;  /* 0x000000040b047825 */ /* 0x005fcc00078e0208 */
[----:B------:R-:W2:Y:S01]  /*1160*/  LDG.E R5, desc[UR8][R4.64] ;  /* 0x0000000804057981 */ /* 0x000ea2000c1e1900 */
[C---:B-1----:R-:W-:Y:S01]  /*1170*/  IMAD.WIDE R2, R11.reuse, 0x4, R6 ;  /* 0x000000040b027825 */ /* 0x042fe200078e0206 */
[----:B------:R-:W-:Y:S02]  /*1180*/  IADD3 R0, PT, PT, R0, 0x1, RZ ;  /* 0x0000000100007810 */ /* 0x000fe40007ffe0ff */
[----:B------:R-:W-:Y:S02]  /*1190*/  IADD3 R11, PT, PT, R11, 0x1, RZ ;  /* 0x000000010b0b7810 */ /* 0x000fe40007ffe0ff */
[----:B------:R-:W-:Y:S01]  /*11a0*/  ISETP.NE.AND P0, PT, R0, RZ, PT ;  /* 0x000000ff0000720c */ /* 0x000fe20003f05270 */
[----:B--2---:R2:W-:-:S12]  /*11b0*/  STG.E desc[UR8][R2.64], R5 ;  /* 0x0000000502007986 */ /* 0x0045d8000c101908 */
[----:B------:R-:W-:Y:S05]  /*11c0*/  @P0 BRA `(.L_x_26) ;  /* 0xfffffffc00e00947 */ /* 0x000fea000383ffff */
[----:B------:R-:W-:Y:S05]  /*11d0*/  EXIT ;  /* 0x000000000000794d */ /* 0x000fea0003800000 */
.L_x_27:
        /* <DEDUP_REMOVED lines=10> */
.L_x_35:


//--------------------- .text._Z24initializeParticleKernelPfS_S_S_S_S_ii --------------------------
	.section	.text._Z24initializeParticleKernelPfS_S_S_S_S_ii,"ax",@progbits
	.align	128
        .global         _Z24initializeParticleKernelPfS_S_S_S_S_ii
        .type           _Z24initializeParticleKernelPfS_S_S_S_S_ii,@function
        .size           _Z24initializeParticleKernelPfS_S_S_S_S_ii,(.L_x_36 - _Z24initializeParticleKernelPfS_S_S_S_S_ii)
        .other          _Z24initializeParticleKernelPfS_S_S_S_S_ii,@"STO_CUDA_ENTRY STV_DEFAULT"
_Z24initializeParticleKernelPfS_S_S_S_S_ii:
.text._Z24initializeParticleKernelPfS_S_S_S_S_ii:
        /* <DEDUP_REMOVED lines=8> */
[----:B------:R-:W0:Y:S01]  /*0080*/  LDCU UR8, c[0x0][0x3b0] ;  /* 0x00007600ff0877ac */ /* 0x000e220008000800 */
[----:B------:R-:W-:Y:S01]  /*0090*/  IMAD.MOV.U32 R2, RZ, RZ, -0x266e14b1 ;  /* 0xd991eb4fff027424 */ /* 0x000fe200078e00ff */
[----:B------:R-:W-:Y:S01]  /*00a0*/  ISETP.GT.AND P0, PT, R14, -0x1, PT ;  /* 0xffffffff0e00780c */ /* 0x000fe20003f04270 */
[----:B------:R-:W1:Y:S03]  /*00b0*/  LDCU.64 UR6, c[0x0][0x358] ;  /* 0x00006b00ff0677ac */ /* 0x000e660008000a00 */
[----:B------:R-:W-:Y:S01]  /*00c0*/  SEL R2, R2, 0x8bf16996, P0 ;  /* 0x8bf1699602027807 */ /* 0x000fe20000000000 */
[----:B0-----:R-:W-:-:S09]  /*00d0*/  UISETP.GE.AND UP0, UPT, UR8, 0x1, UPT ;  /* 0x000000010800788c */ /* 0x001fd2000bf06270 */
[----:B-1----:R-:W-:Y:S05]  /*00e0*/  BRA.U !UP0, `(.L_x_28) ;  /* 0x0000001108887547 */ /* 0x002fea000b800000 */
[----:B------:R-:W-:Y:S01]  /*00f0*/  LOP3.LUT R0, R14, 0xaad26b49, RZ, 0x3c, !PT ;  /* 0xaad26b490e007812 */ /* 0x000fe200078e3cff */
[----:B------:R-:W-:Y:S01]  /*0100*/  UISETP.GE.U32.AND UP0, UPT, UR8, 0x8, UPT ;  /* 0x000000080800788c */ /* 0x000fe2000bf06070 */
[C---:B------:R-:W-:Y:S01]  /*0110*/  VIADD R17, R2.reuse, 0x1f123bb5 ;  /* 0x1f123bb502117836 */ /* 0x040fe20000000000 */
[----:B------:R-:W-:Y:S01]  /*0120*/  ULOP3.LUT UR4, UR8, 0x7, URZ, 0xc0, !UPT ;  /* 0x0000000708047892 */ /* 0x000fe2000f8ec0ff */
[----:B------:R-:W-:Y:S01]  /*0130*/  LOP3.LUT R23, R2, 0x5491333, RZ, 0x3c, !PT ;  /* 0x0549133302177812 */ /* 0x000fe200078e3cff */
[----:B------:R-:W-:Y:S02]  /*0140*/  IMAD R15, R0, 0x4182bed5, RZ ;  /* 0x4182bed5000f7824 */ /* 0x000fe400078e02ff */
[----:B------:R-:W-:Y:S01]  /*0150*/  IMAD.MOV.U32 R19, RZ, RZ, RZ ;  /* 0x000000ffff137224 */ /* 0x000fe200078e00ff */
[----:B------:R-:W-:Y:S01]  /*0160*/  UISETP.NE.AND UP1, UPT, UR4, URZ, UPT ;  /* 0x000000ff0400728c */ /* 0x000fe2000bf25270 */
[----:B------:R-:W-:Y:S01]  /*0170*/  VIADD R29, R15, 0x75bcd15 ;  /* 0x075bcd150f1d7836 */ /* 0x000fe20000000000 */
[----:B------:R-:W-:-:S02]  /*0180*/  IADD3 R0, PT, PT, R2, 0x64f0c9, R15 ;  /* 0x0064f0c902007810 */ /* 0x000fc40007ffe00f */
[C---:B------:R-:W-:Y:S01]  /*0190*/  LOP3.LUT R21, R15.reuse, 0x159a55e5, RZ, 0x3c, !PT ;  /* 0x159a55e50f157812 */ /* 0x040fe200078e3cff */
[----:B------:R-:W-:Y:S01]  /*01a0*/  VIADD R15, R15, 0x583f19 ;  /* 0x00583f190f0f7836 */ /* 0x000fe20000000000 */
[----:B------:R-:W-:Y:S06]  /*01b0*/  BRA.U !UP0, `(.L_x_29) ;  /* 0x0000000908047547 */ /* 0x000fec000b800000 */
[----:B------:R-:W0:Y:S01]  /*01c0*/  LDC.64 R2, c[0x0][0x398] ;  /* 0x0000e600ff027b82 */ /* 0x000e220000000a00 */
[----:B------:R-:W-:Y:S01]  /*01d0*/  ULOP3.LUT UR5, UR8, 0x7ffffff8, URZ, 0xc0, !UPT ;  /* 0x7ffffff808057892 */ /* 0x000fe2000f8ec0ff */
[----:B------:R-:W-:-:S05]  /*01e0*/  IMAD.MOV.U32 R16, RZ, RZ, RZ ;  /* 0x000000ffff107224 */ /* 0x000fca00078e00ff */
[----:B------:R-:W-:Y:S01]  /*01f0*/  IMAD.U32 R19, RZ, RZ, UR5 ;  /* 0x00000005ff137e24 */ /* 0x000fe2000f8e00ff */
[----:B------:R-:W1:Y:S06]  /*0200*/  LDC.64 R4, c[0x0][0x3a0] ;  /* 0x0000e800ff047b82 */ /* 0x000e6c0000000a00 */
.L_x_30:
[----:B--2---:R-:W-:Y:S01]  /*0210*/  SHF.R.U32.HI R8, RZ, 0x2, R29 ;  /* 0x00000002ff087819 */ /* 0x004fe2000001161d */
[----:B------:R-:W2:Y:S01]  /*0220*/  LDC.64 R6, c[0x0][0x380] ;  /* 0x0000e000ff067b82 */ /* 0x000ea20000000a00 */
[----:B------:R-:W-:Y:S02]  /*0230*/  IMAD.SHL.U32 R10, R15, 0x10, RZ ;  /* 0x000000100f0a7824 */ /* 0x000fe400078e00ff */
[----:B------:R-:W-:Y:S01]  /*0240*/  LOP3.LUT R25, R8, R29, RZ, 0x3c, !PT ;  /* 0x0000001d08197212 */ /* 0x000fe200078e3cff */
[----:B------:R-:W-:Y:S02]  /*0250*/  IMAD R13, R14, UR8, R16 ;  /* 0x000000080e0d7c24 */ /* 0x000fe4000f8e0210 */
[----:B------:R-:W-:Y:S02]  /*0260*/  IMAD.MOV.U32 R18, RZ, RZ, 0x2f800000 ;  /* 0x2f800000ff127424 */ /* 0x000fe400078e00ff */
[----:B------:R-:W3:Y:S01]  /*0270*/  LDC.64 R8, c[0x0][0x388] ;  /* 0x0000e200ff087b82 */ /* 0x000ee20000000a00 */
[----:B------:R-:W-:-:S05]  /*0280*/  IMAD.SHL.U32 R11, R25, 0x2, RZ ;  /* 0x00000002190b7824 */ /* 0x000fca00078e00ff */
[----:B------:R-:W-:-:S04]  /*0290*/  LOP3.LUT R10, R15, R10, R11, 0x96, !PT ;  /* 0x0000000a0f0a7212 */ /* 0x000fc800078e960b */
[----:B------:R-:W-:-:S04]  /*02a0*/  LOP3.LUT R25, R10, R25, RZ, 0x3c, !PT ;  /* 0x000000190a197212 */ /* 0x000fc800078e3cff */
[----:B------:R-:W-:Y:S01]  /*02b0*/  IADD3 R10, PT, PT, R0, 0x587c5, R25 ;  /* 0x000587c5000a7810 */ /* 0x000fe20007ffe019 */
[----:B--2---:R-:W-:-:S03]  /*02c0*/  IMAD.WIDE R6, R13, 0x4, R6 ;  /* 0x000000040d067825 */ /* 0x004fc600078e0206 */
[----:B------:R-:W-:-:S05]  /*02d0*/  I2FP.F32.U32 R11, R10 ;  /* 0x0000000a000b7245 */ /* 0x000fca0000201000 */
[----:B------:R-:W-:Y:S01]  /*02e0*/  FFMA R11, R11, R18, 1.1641532182693481445e-10 ;  /* 0x2f0000000b0b7423 */ /* 0x000fe20000000012 */
[----:B---3--:R-:W-:-:S04]  /*02f0*/  IMAD.WIDE R8, R13, 0x4, R8 ;  /* 0x000000040d087825 */ /* 0x008fc800078e0208 */
[----:B------:R0:W-:Y:S04]  /*0300*/  STG.E desc[UR6][R6.64], R11 ;  /* 0x0000000b06007986 */ /* 0x0001e8000c101906 */
[----:B------:R-:W-:Y:S04]  /*0310*/  STG.E desc[UR6][R8.64], RZ ;  /* 0x000000ff08007986 */ /* 0x000fe8000c101906 */
[----:B------:R-:W2:Y:S01]  /*0320*/  LDG.E R29, desc[UR6][R6.64] ;  /* 0x00000006061d7981 */ /* 0x000ea2000c1e1900 */
[----:B------:R-:W-:Y:S01]  /*0330*/  SHF.R.U32.HI R10, RZ, 0x2, R21 ;  /* 0x00000002ff0a7819 */ /* 0x000fe20000011615 */
[----:B------:R-:W-:-:S03]  /*0340*/  IMAD.SHL.U32 R12, R25, 0x10, RZ ;  /* 0x00000010190c7824 */ /* 0x000fc600078e00ff */
[----:B------:R-:W-:-:S05]  /*0350*/  LOP3.LUT R10, R10, R21, RZ, 0x3c, !PT ;  /* 0x000000150a0a7212 */ /* 0x000fca00078e3cff */
[----:B------:R-:W-:-:S05]  /*0360*/  IMAD.SHL.U32 R20, R10, 0x2, RZ ;  /* 0x000000020a147824 */ /* 0x000fca00078e00ff */
[----:B------:R-:W-:-:S04]  /*0370*/  LOP3.LUT R27, R25, R12, R20, 0x96, !PT ;  /* 0x0000000c191b7212 */ /* 0x000fc800078e9614 */
[----:B------:R-:W-:-:S04]  /*0380*/  LOP3.LUT R27, R27, R10, RZ, 0x3c, !PT ;  /* 0x0000000a1b1b7212 */ /* 0x000fc800078e3cff */
[----:B------:R-:W-:-:S04]  /*0390*/  IADD3 R10, PT, PT, R0, 0xb0f8a, R27 ;  /* 0x000b0f8a000a7810 */ /* 0x000fc80007ffe01b */
[----:B------:R-:W-:Y:S01]  /*03a0*/  I2FP.F32.U32 R21, R10 ;  /* 0x0000000a00157245 */ /* 0x000fe20000201000 */
[----:B0-----:R-:W-:-:S04]  /*03b0*/  IMAD.WIDE R10, R13, 0x4, R2 ;  /* 0x000000040d0a7825 */ /* 0x001fc800078e0202 */
[----:B-1----:R-:W-:-:S04]  /*03c0*/  IMAD.WIDE R12, R13, 0x4, R4 ;  /* 0x000000040d0c7825 */ /* 0x002fc800078e0204 */
[----:B------:R-:W-:Y:S01]  /*03d0*/  FFMA R22, R21, R18, 1.1641532182693481445e-10 ;  /* 0x2f00000015167423 */ /* 0x000fe20000000012 */
[----:B--2---:R-:W-:Y:S04]  /*03e0*/  STG.E desc[UR6][R10.64], R29 ;  /* 0x0000001d0a007986 */ /* 0x004fe8000c101906 */
[----:B------:R-:W-:Y:S04]  /*03f0*/  STG.E desc[UR6][R12.64], RZ ;  /* 0x000000ff0c007986 */ /* 0x000fe8000c101906 */
        /* <DEDUP_REMOVED lines=10> */
[----:B------:R-:W-:-:S05]  /*04a0*/  I2FP.F32.U32 R17, R17 ;  /* 0x0000001100117245 */ /* 0x000fca0000201000 */
[----:B0-----:R-:W-:Y:S01]  /*04b0*/  FFMA R22, R17, R18, 1.1641532182693481445e-10 ;  /* 0x2f00000011167423 */ /* 0x001fe20000000012 */
[----:B--2---:R0:W-:Y:S04]  /*04c0*/  STG.E desc[UR6][R10.64+0x4], R21 ;  /* 0x000004150a007986 */ /* 0x0041e8000c101906 */
[----:B------:R-:W-:Y:S04]  /*04d0*/  STG.E desc[UR6][R12.64+0x4], RZ ;  /* 0x000004ff0c007986 */ /* 0x000fe8000c101906 */
[----:B------:R1:W-:Y:S04]  /*04e0*/  STG.E desc[UR6][R6.64+0x8], R22 ;  /* 0x0000081606007986 */ /* 0x0003e8000c101906 */
[----:B------:R-:W-:Y:S04]  /*04f0*/  STG.E desc[UR6][R8.64+0x8], RZ ;  /* 0x000008ff08007986 */ /* 0x000fe8000c101906 */
[----:B------:R-:W2:Y:S01]  /*0500*/  LDG.E R17, desc[UR6][R6.64+0x8] ;  /* 0x0000080606117981 */ /* 0x000ea2000c1e1900 */
[----:B------:R-:W-:-:S04]  /*0510*/  SHF.R.U32.HI R24, RZ, 0x2, R23 ;  /* 0x00000002ff187819 */ /* 0x000fc80000011617 */
[----:B------:R-:W-:Y:S01]  /*0520*/  LOP3.LUT R24, R24, R23, RZ, 0x3c, !PT ;  /* 0x0000001718187212 */ /* 0x000fe200078e3cff */
[----:B------:R-:W-:-:S04]  /*0530*/  IMAD.SHL.U32 R23, R20, 0x10, RZ ;  /* 0x0000001014177824 */ /* 0x000fc800078e00ff */
[----:B------:R-:W-:-:S05]  /*0540*/  IMAD.SHL.U32 R26, R24, 0x2, RZ ;  /* 0x00000002181a7824 */ /* 0x000fca00078e00ff */
[----:B------:R-:W-:-:S04]  /*0550*/  LOP3.LUT R23, R20, R23, R26, 0x96, !PT ;  /* 0x0000001714177212 */ /* 0x000fc800078e961a */
[----:B------:R-:W-:-:S04]  /*0560*/  LOP3.LUT R29, R23, R24, RZ, 0x3c, !PT ;  /* 0x00000018171d7212 */ /* 0x000fc800078e3cff */
[----:B0-----:R-:W-:-:S04]  /*0570*/  IADD3 R21, PT, PT, R0, 0x161f14, R29 ;  /* 0x00161f1400157810 */ /* 0x001fc80007ffe01d */
[----:B------:R-:W-:-:S05]  /*0580*/  I2FP.F32.U32 R21, R21 ;  /* 0x0000001500157245 */ /* 0x000fca0000201000 */
[----:B-1----:R-:W-:Y:S01]  /*0590*/  FFMA R22, R21, R18, 1.1641532182693481445e-10 ;  /* 0x2f00000015167423 */ /* 0x002fe20000000012 */
        /* <DEDUP_REMOVED lines=25> */
[----:B0-----:R-:W-:-:S04]  /*0730*/  IADD3 R23, PT, PT, R0, 0x212e9e, R17 ;  /* 0x00212e9e00177810 */ /* 0x001fc80007ffe011 */
[----:B------:R-:W-:-:S05]  /*0740*/  I2FP.F32.U32 R23, R23 ;  /* 0x0000001700177245 */ /* 0x000fca0000201000 */
[----:B-1----:R-:W-:Y:S01]  /*0750*/  FFMA R22, R23, R18, 1.1641532182693481445e-10 ;  /* 0x2f00000017167423 */ /* 0x002fe20000000012 */
        /* <DEDUP_REMOVED lines=15> */
[----:B------:R2:W-:Y:S04]  /*0850*/  STG.E desc[UR6][R12.64+0x14], RZ ;  /* 0x000014ff0c007986 */ /* 0x0005e8000c101906 */
[----:B------:R2:W-:Y:S04]  /*0860*/  STG.E desc[UR6][R6.64+0x18], R22 ;  /* 0x0000181606007986 */ /* 0x0005e8000c101906 */
[----:B------:R2:W-:Y:S04]  /*0870*/  STG.E desc[UR6][R8.64+0x18], RZ ;  /* 0x000018ff08007986 */ /* 0x0005e8000c101906 */
[----:B------:R-:W3:Y:S01]  /*0880*/  LDG.E R27, desc[UR6][R6.64+0x18] ;  /* 0x00001806061b7981 */ /* 0x000ee2000c1e1900 */
[----:B------:R-:W-:Y:S01]  /*0890*/  SHF.R.U32.HI R15, RZ, 0x2, R20 ;  /* 0x00000002ff0f7819 */ /* 0x000fe20000011614 */
[----:B------:R-:W-:-:S03]  /*08a0*/  VIADD R0, R0, 0x2c3e28 ;  /* 0x002c3e2800007836 */ /* 0x000fc60000000000 */
[----:B------:R-:W-:Y:S01]  /*08b0*/  LOP3.LUT R15, R15, R20, RZ, 0x3c, !PT ;  /* 0x000000140f0f7212 */ /* 0x000fe200078e3cff */
[----:B------:R-:W-:-:S04]  /*08c0*/  IMAD.SHL.U32 R20, R23, 0x10, RZ ;  /* 0x0000001017147824 */ /* 0x000fc800078e00ff */
[----:B------:R-:W-:-:S05]  /*08d0*/  IMAD.SHL.U32 R24, R15, 0x2, RZ ;  /* 0x000000020f187824 */ /* 0x000fca00078e00ff */
[----:B------:R-:W-:-:S04]  /*08e0*/  LOP3.LUT R20, R23, R20, R24, 0x96, !PT ;  /* 0x0000001417147212 */ /* 0x000fc800078e9618 */
[----:B------:R-:W-:-:S05]  /*08f0*/  LOP3.LUT R15, R20, R15, RZ, 0x3c, !PT ;  /* 0x0000000f140f7212 */ /* 0x000fca00078e3cff */
[----:B------:R-:W-:-:S05]  /*0900*/  IMAD.IADD R20, R15, 0x1, R0 ;  /* 0x000000010f147824 */ /* 0x000fca00078e0200 */
[----:B0-----:R-:W-:-:S05]  /*0910*/  I2FP.F32.U32 R25, R20 ;  /* 0x0000001400197245 */ /* 0x001fca0000201000 */
[----:B------:R-:W-:Y:S01]  /*0920*/  FFMA R25, R25, R18, 1.1641532182693481445e-10 ;  /* 0x2f00000019197423 */ /* 0x000fe20000000012 */
[----:B---3--:R2:W-:Y:S04]  /*0930*/  STG.E desc[UR6][R10.64+0x18], R27 ;  /* 0x0000181b0a007986 */ /* 0x0085e8000c101906 */
[----:B------:R2:W-:Y:S04]  /*0940*/  STG.E desc[UR6][R12.64+0x18], RZ ;  /* 0x000018ff0c007986 */ /* 0x0005e8000c101906 */
[----:B------:R2:W-:Y:S04]  /*0950*/  STG.E desc[UR6][R6.64+0x1c], R25 ;  /* 0x00001c1906007986 */ /* 0x0005e8000c101906 */
[----:B------:R2:W-:Y:S04]  /*0960*/  STG.E desc[UR6][R8.64+0x1c], RZ ;  /* 0x00001cff08007986 */ /* 0x0005e8000c101906 */
[----:B------:R-:W3:Y:S01]  /*0970*/  LDG.E R18, desc[UR6][R6.64+0x1c] ;  /* 0x00001c0606127981 */ /* 0x000ee2000c1e1900 */
[----:B------:R-:W-:-:S05]  /*0980*/  VIADD R16, R16, 0x8 ;  /* 0x0000000810107836 */ /* 0x000fca0000000000 */
[----:B------:R-:W-:Y:S01]  /*0990*/  ISETP.NE.AND P0, PT, R16, R19, PT ;  /* 0x000000131000720c */ /* 0x000fe20003f05270 */
[----:B---3--:R2:W-:Y:S04]  /*09a0*/  STG.E desc[UR6][R10.64+0x1c], R18 ;  /* 0x00001c120a007986 */ /* 0x0085e8000c101906 */
[----:B------:R2:W-:Y:S08]  /*09b0*/  STG.E desc[UR6][R12.64+0x1c], RZ ;  /* 0x00001cff0c007986 */ /* 0x0005f0000c101906 */
[----:B------:R-:W-:Y:S05]  /*09c0*/  @P0 BRA `(.L_x_30) ;  /* 0xfffffff800100947 */ /* 0x000fea000383ffff */
.L_x_29:
[----:B------:R-:W-:Y:S05]  /*09d0*/  BRA.U !UP1, `(.L_x_28) ;  /* 0x00000009094c7547 */ /* 0x000fea000b800000 */
[----:B------:R-:W-:Y:S02]  /*09e0*/  UISETP.GE.U32.AND UP0, UPT, UR4, 0x4, UPT ;  /* 0x000000040400788c */ /* 0x000fe4000bf06070 */
[----:B------:R-:W-:-:S04]  /*09f0*/  ULOP3.LUT UR5, UR8, 0x3, URZ, 0xc0, !UPT ;  /* 0x0000000308057892 */ /* 0x000fc8000f8ec0ff */
[----:B------:R-:W-:-:S03]  /*0a00*/  UISETP.NE.AND UP1, UPT, UR5, URZ, UPT ;  /* 0x000000ff0500728c */ /* 0x000fc6000bf25270 */
[----:B------:R-:W-:Y:S08]  /*0a10*/  BRA.U !UP0, `(.L_x_31) ;  /* 0x0000000508207547 */ /* 0x000ff0000b800000 */
[----:B------:R-:W-:Y:S01]  /*0a20*/  SHF.R.U32.HI R4, RZ, 0x2, R29 ;  /* 0x00000002ff047819 */ /* 0x000fe2000001161d */
[----:B------:R-:W0:Y:S01]  /*0a30*/  LDC.64 R2, c[0x0][0x380] ;  /* 0x0000e000ff027b82 */ /* 0x000e220000000a00 */
[----:B--2---:R-:W-:Y:S02]  /*0a40*/  IMAD.SHL.U32 R6, R15, 0x10, RZ ;  /* 0x000000100f067824 */ /* 0x004fe400078e00ff */
[----:B------:R-:W-:Y:S01]  /*0a50*/  LOP3.LUT R11, R4, R29, RZ, 0x3c, !PT ;  /* 0x0000001d040b7212 */ /* 0x000fe200078e3cff */
[----:B------:R-:W-:Y:S02]  /*0a60*/  IMAD R13, R14, UR8, R19 ;  /* 0x000000080e0d7c24 */ /* 0x000fe4000f8e0213 */
[----:B------:R-:W-:Y:S01]  /*0a70*/  IMAD.MOV.U32 R10, RZ, RZ, 0x2f800000 ;  /* 0x2f800000ff0a7424 */ /* 0x000fe200078e00ff */
[----:B------:R-:W-:Y:S01]  /*0a80*/  SHF.L.U32 R7, R11, 0x1, RZ ;  /* 0x000000010b077819 */ /* 0x000fe200000006ff */
[----:B------:R-:W1:Y:S03]  /*0a90*/  LDC.64 R4, c[0x0][0x388] ;  /* 0x0000e200ff047b82 */ /* 0x000e660000000a00 */
[----:B------:R-:W-:-:S04]  /*0aa0*/  LOP3.LUT R6, R15, R6, R7, 0x96, !PT ;  /* 0x000000060f067212 */ /* 0x000fc800078e9607 */
[----:B------:R-:W-:-:S04]  /*0ab0*/  LOP3.LUT R11, R6, R11, RZ, 0x3c, !PT ;  /* 0x0000000b060b7212 */ /* 0x000fc800078e3cff */
[----:B------:R-:W-:-:S04]  /*0ac0*/  IADD3 R6, PT, PT, R0, 0x587c5, R11 ;  /* 0x000587c500067810 */ /* 0x000fc80007ffe00b */
[----:B------:R-:W-:Y:S01]  /*0ad0*/  I2FP.F32.U32 R7, R6 ;  /* 0x0000000600077245 */ /* 0x000fe20000201000 */
[----:B0-----:R-:W-:-:S04]  /*0ae0*/  IMAD.WIDE R2, R13, 0x4, R2 ;  /* 0x000000040d027825 */ /* 0x001fc800078e0202 */
[----:B------:R-:W-:Y:S01]  /*0af0*/  FFMA R29, R7, R10, 1.1641532182693481445e-10 ;  /* 0x2f000000071d7423 */ /* 0x000fe2000000000a */
[----:B------:R-:W-:Y:S01]  /*0b00*/  SHF.R.U32.HI R8, RZ, 0x2, R21 ;  /* 0x00000002ff087819 */ /* 0x000fe20000011615 */
[----:B------:R-:W0:Y:S01]  /*0b10*/  LDC.64 R6, c[0x0][0x398] ;  /* 0x0000e600ff067b82 */ /* 0x000e220000000a00 */
[----:B-1----:R-:W-:Y:S02]  /*0b20*/  IMAD.WIDE R4, R13, 0x4, R4 ;  /* 0x000000040d047825 */ /* 0x002fe400078e0204 */
[----:B------:R-:W-:Y:S04]  /*0b30*/  STG.E desc[UR6][R2.64], R29 ;  /* 0x0000001d02007986 */ /* 0x000fe8000c101906 */
[----:B------:R-:W-:Y:S04]  /*0b40*/  STG.E desc[UR6][R4.64], RZ ;  /* 0x000000ff04007986 */ /* 0x000fe8000c101906 */
[----:B------:R-:W2:Y:S01]  /*0b50*/  LDG.E R25, desc[UR6][R2.64] ;  /* 0x0000000602197981 */ /* 0x000ea2000c1e1900 */
[----:B------:R-:W-:Y:S01]  /*0b60*/  LOP3.LUT R27, R8, R21, RZ, 0x3c, !PT ;  /* 0x00000015081b7212 */ /* 0x000fe200078e3cff */
[----:B------:R-:W-:Y:S01]  /*0b70*/  IMAD.SHL.U32 R12, R11, 0x10, RZ ;  /* 0x000000100b0c7824 */ /* 0x000fe200078e00ff */
[----:B------:R-:W1:Y:S03]  /*0b80*/  LDC.64 R8, c[0x0][0x3a0] ;  /* 0x0000e800ff087b82 */ /* 0x000e660000000a00 */
[----:B------:R-:W-:-:S05]  /*0b90*/  IMAD.SHL.U32 R16, R27, 0x2, RZ ;  /* 0x000000021b107824 */ /* 0x000fca00078e00ff */
[----:B------:R-:W-:Y:S01]  /*0ba0*/  LOP3.LUT R12, R11, R12, R16, 0x96, !PT ;  /* 0x0000000c0b0c7212 */ /* 0x000fe200078e9610 */
[----:B0-----:R-:W-:-:S03]  /*0bb0*/  IMAD.WIDE R6, R13, 0x4, R6 ;  /* 0x000000040d067825 */ /* 0x001fc600078e0206 */
[----:B------:R-:W-:-:S04]  /*0bc0*/  LOP3.LUT R27, R12, R27, RZ, 0x3c, !PT ;  /* 0x0000001b0c1b7212 */ /* 0x000fc800078e3cff */
[----:B------:R-:W-:-:S04]  /*0bd0*/  IADD3 R12, PT, PT, R0, 0xb0f8a, R27 ;  /* 0x000b0f8a000c7810 */ /* 0x000fc80007ffe01b */
[----:B------:R-:W-:Y:S01]  /*0be0*/  I2FP.F32.U32 R21, R12 ;  /* 0x0000000c00157245 */ /* 0x000fe20000201000 */
[----:B-1----:R-:W-:-:S04]  /*0bf0*/  IMAD.WIDE R8, R13, 0x4, R8 ;  /* 0x000000040d087825 */ /* 0x002fc800078e0208 */
[----:B------:R-:W-:Y:S01]  /*0c00*/  FFMA R21, R21, R10, 1.1641532182693481445e-10 ;  /* 0x2f00000015157423 */ /* 0x000fe2000000000a */
[----:B------:R-:W-:Y:S01]  /*0c10*/  SHF.R.U32.HI R12, RZ, 0x2, R17 ;  /* 0x00000002ff0c7819 */ /* 0x000fe20000011611 */
[----:B--2---:R0:W-:Y:S04]  /*0c20*/  STG.E desc[UR6][R6.64], R25 ;  /* 0x0000001906007986 */ /* 0x0041e8000c101906 */
[----:B------:R-:W-:Y:S04]  /*0c30*/  STG.E desc[UR6][R8.64], RZ ;  /* 0x000000ff08007986 */ /* 0x000fe8000c101906 */
[----:B------:R-:W-:Y:S04]  /*0c40*/  STG.E desc[UR6][R2.64+0x4], R21 ;  /* 0x0000041502007986 */ /* 0x000fe8000c101906 */
[----:B------:R-:W-:Y:S04]  /*0c50*/  STG.E desc[UR6][R4.64+0x4], RZ ;  /* 0x000004ff04007986 */ /* 0x000fe8000c101906 */
[----:B------:R-:W2:Y:S01]  /*0c60*/  LDG.E R13, desc[UR6][R2.64+0x4] ;  /* 0x00000406020d7981 */ /* 0x000ea2000c1e1900 */
[----:B------:R-:W-:Y:S01]  /*0c70*/  LOP3.LUT R12, R12, R17, RZ, 0x3c, !PT ;  /* 0x000000110c0c7212 */ /* 0x000fe200078e3cff */
[----:B------:R-:W-:-:S04]  /*0c80*/  IMAD.SHL.U32 R16, R27, 0x10, RZ ;  /* 0x000000101b107824 */ /* 0x000fc800078e00ff */
[----:B------:R-:W-:-:S05]  /*0c90*/  IMAD.SHL.U32 R17, R12, 0x2, RZ ;  /* 0x000000020c117824 */ /* 0x000fca00078e00ff */
[----:B------:R-:W-:-:S04]  /*0ca0*/  LOP3.LUT R17, R27, R16, R17, 0x96, !PT ;  /* 0x000000101b117212 */ /* 0x000fc800078e9611 */
[----:B------:R-:W-:-:S04]  /*0cb0*/  LOP3.LUT R17, R17, R12, RZ, 0x3c, !PT ;  /* 0x0000000c11117212 */ /* 0x000fc800078e3cff */
[----:B------:R-:W-:-:S04]  /*0cc0*/  IADD3 R12, PT, PT, R0, 0x10974f, R17 ;  /* 0x0010974f000c7810 */ /* 0x000fc80007ffe011 */
[----:B0-----:R-:W-:-:S05]  /*0cd0*/  I2FP.F32.U32 R25, R12 ;  /* 0x0000000c00197245 */ /* 0x001fca0000201000 */
[----:B------:R-:W-:Y:S01]  /*0ce0*/  FFMA R25, R25, R10, 1.1641532182693481445e-10 ;  /* 0x2f00000019197423 */ /* 0x000fe2000000000a */
[----:B------:R-:W-:Y:S01]  /*0cf0*/  SHF.R.U32.HI R16, RZ, 0x2, R23 ;  /* 0x00000002ff107819 */ /* 0x000fe20000011617 */
[----:B--2---:R0:W-:Y:S04]  /*0d00*/  STG.E desc[UR6][R6.64+0x4], R13 ;  /* 0x0000040d06007986 */ /* 0x0041e8000c101906 */
[----:B------:R-:W-:Y:S04]  /*0d10*/  STG.E desc[UR6][R8.64+0x4], RZ ;  /* 0x000004ff08007986 */ /* 0x000fe8000c101906 */
[----:B------:R1:W-:Y:S04]  /*0d20*/  STG.E desc[UR6][R2.64+0x8], R25 ;  /* 0x0000081902007986 */ /* 0x0003e8000c101906 */
[----:B------:R3:W-:Y:S04]  /*0d30*/  STG.E desc[UR6][R4.64+0x8], RZ ;  /* 0x000008ff04007986 */ /* 0x0007e8000c101906 */
[----:B------:R-:W2:Y:S01]  /*0d40*/  LDG.E R12, desc[UR6][R2.64+0x8] ;  /* 0x00000806020c7981 */ /* 0x000ea2000c1e1900 */
[----:B------:R-:W-:Y:S01]  /*0d50*/  LOP3.LUT R16, R16, R23, RZ, 0x3c, !PT ;  /* 0x0000001710107212 */ /* 0x000fe200078e3cff */
[----:B------:R-:W-:-:S02]  /*0d60*/  IMAD.SHL.U32 R18, R17, 0x10, RZ ;  /* 0x0000001011127824 */ /* 0x000fc400078e00ff */
[----:B------:R-:W-:Y:S02]  /*0d70*/  VIADD R0, R0, 0x161f14 ;  /* 0x00161f1400007836 */ /* 0x000fe40000000000 */
[----:B------:R-:W-:-:S05]  /*0d80*/  IMAD.SHL.U32 R20, R16, 0x2, RZ ;  /* 0x0000000210147824 */ /* 0x000fca00078e00ff */
[----:B------:R-:W-:-:S04]  /*0d90*/  LOP3.LUT R17, R17, R18, R20, 0x96, !PT ;  /* 0x0000001211117212 */ /* 0x000fc800078e9614 */
[----:B0-----:R-:W-:-:S05]  /*0da0*/  LOP3.LUT R13, R17, R16, RZ, 0x3c, !PT ;  /* 0x00000010110d7212 */ /* 0x001fca00078e3cff */
[----:B------:R-:W-:-:S05]  /*0db0*/  IMAD.IADD R16, R13, 0x1, R0 ;  /* 0x000000010d107824 */ /* 0x000fca00078e0200 */
[----:B------:R-:W-:-:S05]  /*0dc0*/  I2FP.F32.U32 R17, R16 ;  /* 0x0000001000117245 */ /* 0x000fca0000201000 */
[----:B------:R-:W-:Y:S01]  /*0dd0*/  FFMA R23, R17, R10, 1.1641532182693481445e-10 ;  /* 0x2f00000011177423 */ /* 0x000fe2000000000a */
[----:B--2---:R3:W-:Y:S04]  /*0de0*/  STG.E desc[UR6][R6.64+0x8], R12 ;  /* 0x0000080c06007986 */ /* 0x0047e8000c101906 */
[----:B------:R3:W-:Y:S04]  /*0df0*/  STG.E desc[UR6][R8.64+0x8], RZ ;  /* 0x000008ff08007986 */ /* 0x0007e8000c101906 */
[----:B------:R3:W-:Y:S04]  /*0e00*/  STG.E desc[UR6][R2.64+0xc], R23 ;  /* 0x00000c1702007986 */ /* 0x0007e8000c101906 */
[----:B------:R3:W-:Y:S04]  /*0e10*/  STG.E desc[UR6][R4.64+0xc], RZ ;  /* 0x00000cff04007986 */ /* 0x0007e8000c101906 */
[----:B-1----:R-:W2:Y:S01]  /*0e20*/  LDG.E R25, desc[UR6][R2.64+0xc] ;  /* 0x00000c0602197981 */ /* 0x002ea2000c1e1900 */
[----:B------:R-:W-:-:S02]  /*0e30*/  IMAD.MOV.U32 R29, RZ, RZ, R15 ;  /* 0x000000ffff1d7224 */ /* 0x000fc400078e000f */
[----:B------:R-:W-:Y:S02]  /*0e40*/  VIADD R19, R19, 0x4 ;  /* 0x0000000413137836 */ /* 0x000fe40000000000 */
[----:B------:R-:W-:Y:S02]  /*0e50*/  IMAD.MOV.U32 R21, RZ, RZ, R11 ;  /* 0x000000ffff157224 */ /* 0x000fe400078e000b */
[----:B------:R-:W-:Y:S02]  /*0e60*/  IMAD.MOV.U32 R17, RZ, RZ, R27 ;  /* 0x000000ffff117224 */ /* 0x000fe400078e001b */
[----:B------:R-:W-:Y:S01]  /*0e70*/  IMAD.MOV.U32 R15, RZ, RZ, R13 ;  /* 0x000000ffff0f7224 */ /* 0x000fe200078e000d */
[----:B--2---:R3:W-:Y:S04]  /*0e80*/  STG.E desc[UR6][R6.64+0xc], R25 ;  /* 0x00000c1906007986 */ /* 0x0047e8000c101906 */
[----:B------:R3:W-:Y:S02]  /*0e90*/  STG.E desc[UR6][R8.64+0xc], RZ ;  /* 0x00000cff08007986 */ /* 0x0007e4000c101906 */
.L_x_31:
[----:B------:R-:W-:Y:S05]  /*0ea0*/  BRA.U !UP1, `(.L_x_28) ;  /* 0x0000000509187547 */ /* 0x000fea000b800000 */
[----:B------:R-:W-:Y:S02]  /*0eb0*/  UISETP.NE.AND UP0, UPT, UR5, 0x1, UPT ;  /* 0x000000010500788c */ /* 0x000fe4000bf05270 */
[----:B------:R-:W-:-:S04]  /*0ec0*/  ULOP3.LUT UR4, UR8, 0x1, URZ, 0xc0, !UPT ;  /* 0x0000000108047892 */ /* 0x000fc8000f8ec0ff */
[----:B------:R-:W-:-:S03]  /*0ed0*/  UISETP.NE.U32.AND UP1, UPT, UR4, 0x1, UPT ;  /* 0x000000010400788c */ /* 0x000fc6000bf25070 */
[----:B------:R-:W-:Y:S08]  /*0ee0*/  BRA.U !UP0, `(.L_x_32) ;  /* 0x0000000108a47547 */ /* 0x000ff0000b800000 */
[----:B---3--:R-:W-:Y:S01]  /*0ef0*/  SHF.R.U32.HI R4, RZ, 0x2, R29 ;  /* 0x00000002ff047819 */ /* 0x008fe2000001161d */
[----:B------:R-:W0:Y:S01]  /*0f00*/  LDC.64 R2, c[0x0][0x380] ;  /* 0x0000e000ff027b82 */ /* 0x000e220000000a00 */
[----:B--2---:R-:W-:Y:S01]  /*0f10*/  SHF.L.U32 R8, R15, 0x4, RZ ;  /* 0x000000040f087819 */ /* 0x004fe200000006ff */
[----:B------:R-:W-:Y:S01]  /*0f20*/  IMAD.MOV.U32 R10, RZ, RZ, 0x2f800000 ;  /* 0x2f800000ff0a7424 */ /* 0x000fe200078e00ff */
[----:B------:R-:W-:Y:S01]  /*0f30*/  LOP3.LUT R6, R4, R29, RZ, 0x3c, !PT ;  /* 0x0000001d04067212 */ /* 0x000fe200078e3cff */
[----:B------:R-:W-:-:S04]  /*0f40*/  IMAD R11, R14, UR8, R19 ;  /* 0x000000080e0b7c24 */ /* 0x000fc8000f8e0213 */
[----:B------:R-:W1:Y:S01]  /*0f50*/  LDC.64 R4, c[0x0][0x388] ;  /* 0x0000e200ff047b82 */ /* 0x000e620000000a00 */
[----:B------:R-:W-:-:S05]  /*0f60*/  IMAD.SHL.U32 R7, R6, 0x2, RZ ;  /* 0x0000000206077824 */ /* 0x000fca00078e00ff */
[----:B------:R-:W-:Y:S02]  /*0f70*/  LOP3.LUT R7, R15, R8, R7, 0x96, !PT ;  /* 0x000000080f077212 */ /* 0x000fe400078e9607 */
[----:B------:R-:W2:Y:S02]  /*0f80*/  LDC.64 R8, c[0x0][0x398] ;  /* 0x0000e600ff087b82 */ /* 0x000ea40000000a00 */
[----:B------:R-:W-:-:S04]  /*0f90*/  LOP3.LUT R23, R7, R6, RZ, 0x3c, !PT ;  /* 0x0000000607177212 */ /* 0x000fc800078e3cff */
[----:B------:R-:W-:Y:S01]  /*0fa0*/  IADD3 R6, PT, PT, R0, 0x587c5, R23 ;  /* 0x000587c500067810 */ /* 0x000fe20007ffe017 */
[----:B0-----:R-:W-:-:S03]  /*0fb0*/  IMAD.WIDE R2, R11, 0x4, R2 ;  /* 0x000000040b027825 */ /* 0x001fc600078e0202 */
[----:B------:R-:W-:-:S05]  /*0fc0*/  I2FP.F32.U32 R7, R6 ;  /* 0x0000000600077245 */ /* 0x000fca0000201000 */
[----:B------:R-:W-:Y:S01]  /*0fd0*/  FFMA R25, R7, R10, 1.1641532182693481445e-10 ;  /* 0x2f00000007197423 */ /* 0x000fe2000000000a */
[----:B-1----:R-:W-:-:S04]  /*0fe0*/  IMAD.WIDE R4, R11, 0x4, R4 ;  /* 0x000000040b047825 */ /* 0x002fc800078e0204 */
[----:B------:R0:W-:Y:S04]  /*0ff0*/  STG.E desc[UR6][R2.64], R25 ;  /* 0x0000001902007986 */ /* 0x0001e8000c101906 */
[----:B------:R0:W-:Y:S04]  /*1000*/  STG.E desc[UR6][R4.64], RZ ;  /* 0x000000ff04007986 */ /* 0x0001e8000c101906 */
[----:B------:R-:W3:Y:S01]  /*1010*/  LDG.E R13, desc[UR6][R2.64] ;  /* 0x00000006020d7981 */ /* 0x000ee2000c1e1900 */
[----:B------:R-:W-:Y:S01]  /*1020*/  SHF.R.U32.HI R6, RZ, 0x2, R21 ;  /* 0x00000002ff067819 */ /* 0x000fe20000011615 */
[----:B------:R-:W-:-:S02]  /*1030*/  IMAD.SHL.U32 R16, R23, 0x10, RZ ;  /* 0x0000001017107824 */ /* 0x000fc400078e00ff */
[----:B------:R-:W-:Y:S01]  /*1040*/  VIADD R0, R0, 0xb0f8a ;  /* 0x000b0f8a00007836 */ /* 0x000fe20000000000 */
[----:B------:R-:W-:Y:S01]  /*1050*/  LOP3.LUT R15, R6, R21, RZ, 0x3c, !PT ;  /* 0x00000015060f7212 */ /* 0x000fe200078e3cff */
[----:B--2---:R-:W-:Y:S01]  /*1060*/  IMAD.WIDE R8, R11, 0x4, R8 ;  /* 0x000000040b087825 */ /* 0x004fe200078e0208 */
[----:B------:R-:W1:Y:S03]  /*1070*/  LDC.64 R6, c[0x0][0x3a0] ;  /* 0x0000e800ff067b82 */ /* 0x000e660000000a00 */
[----:B------:R-:W-:-:S05]  /*1080*/  IMAD.SHL.U32 R12, R15, 0x2, RZ ;  /* 0x000000020f0c7824 */ /* 0x000fca00078e00ff */
[----:B------:R-:W-:-:S04]  /*1090*/  LOP3.LUT R12, R23, R16, R12, 0x96, !PT ;  /* 0x00000010170c7212 */ /* 0x000fc800078e960c */
[----:B------:R-:W-:-:S05]  /*10a0*/  LOP3.LUT R15, R12, R15, RZ, 0x3c, !PT ;  /* 0x0000000f0c0f7212 */ /* 0x000fca00078e3cff */
[----:B------:R-:W-:-:S05]  /*10b0*/  IMAD.IADD R12, R15, 0x1, R0 ;  /* 0x000000010f0c7824 */ /* 0x000fca00078e0200 */
[----:B------:R-:W-:Y:S01]  /*10c0*/  I2FP.F32.U32 R21, R12 ;  /* 0x0000000c00157245 */ /* 0x000fe20000201000 */
[----:B-1----:R-:W-:-:S04]  /*10d0*/  IMAD.WIDE R6, R11, 0x4, R6 ;  /* 0x000000040b067825 */ /* 0x002fc800078e0206 */
[----:B------:R-:W-:Y:S01]  /*10e0*/  FFMA R21, R21, R10, 1.1641532182693481445e-10 ;  /* 0x2f00000015157423 */ /* 0x000fe2000000000a */
[----:B---3--:R0:W-:Y:S04]  /*10f0*/  STG.E desc[UR6][R8.64], R13 ;  /* 0x0000000d08007986 */ /* 0x0081e8000c101906 */
[----:B------:R0:W-:Y:S04]  /*1100*/  STG.E desc[UR6][R6.64], RZ ;  /* 0x000000ff06007986 */ /* 0x0001e8000c101906 */
[----:B------:R0:W-:Y:S04]  /*1110*/  STG.E desc[UR6][R2.64+0x4], R21 ;  /* 0x0000041502007986 */ /* 0x0001e8000c101906 */
[----:B------:R0:W-:Y:S04]  /*1120*/  STG.E desc[UR6][R4.64+0x4], RZ ;  /* 0x000004ff04007986 */ /* 0x0001e8000c101906 */
[----:B------:R-:W2:Y:S01]  /*1130*/  LDG.E R11, desc[UR6][R2.64+0x4] ;  /* 0x00000406020b7981 */ /* 0x000ea2000c1e1900 */
[----:B------:R-:W-:-:S02]  /*1140*/  VIADD R19, R19, 0x2 ;  /* 0x0000000213137836 */ /* 0x000fc40000000000 */
[----:B------:R-:W-:Y:S01]  /*1150*/  IMAD.MOV.U32 R29, RZ, RZ, R17 ;  /* 0x000000ffff1d7224 */ /* 0x000fe200078e0011 */
[----:B--2---:R0:W-:Y:S04]  /*1160*/  STG.E desc[UR6][R8.64+0x4], R11 ;  /* 0x0000040b08007986 */ /* 0x0041e8000c101906 */
[----:B------:R0:W-:Y:S02]  /*1170*/  STG.E desc[UR6][R6.64+0x4], RZ ;  /* 0x000004ff06007986 */ /* 0x0001e4000c101906 */
.L_x_32:
[----:B------:R-:W-:Y:S05]  /*1180*/  BRA.U UP1, `(.L_x_28) ;  /* 0x0000000101607547 */ /* 0x000fea000b800000 */
[----:B0--3--:R-:W-:Y:S01]  /*1190*/  SHF.R.U32.HI R4, RZ, 0x2, R29 ;  /* 0x00000002ff047819 */ /* 0x009fe2000001161d */
[----:B------:R-:W0:Y:S01]  /*11a0*/  LDC.64 R2, c[0x0][0x380] ;  /* 0x0000e000ff027b82 */ /* 0x000e220000000a00 */
[----:B--2---:R-:W-:Y:S02]  /*11b0*/  IMAD.SHL.U32 R8, R15, 0x10, RZ ;  /* 0x000000100f087824 */ /* 0x004fe400078e00ff */
        /* <DEDUP_REMOVED lines=8> */
[----:B------:R-:W-:Y:S02]  /*1240*/  IMAD.MOV.U32 R0, RZ, RZ, 0x2f800000 ;  /* 0x2f800000ff007424 */ /* 0x000fe400078e00ff */
[----:B0-----:R-:W-:Y:S01]  /*1250*/  IMAD.WIDE R2, R19, 0x4, R2 ;  /* 0x0000000413027825 */ /* 0x001fe200078e0202 */
[----:B------:R-:W-:-:S05]  /*1260*/  I2FP.F32.U32 R7, R7 ;  /* 0x0000000700077245 */ /* 0x000fca0000201000 */
[----:B------:R-:W-:Y:S01]  /*1270*/  FFMA R11, R7, R0, 1.1641532182693481445e-10 ;  /* 0x2f000000070b7423 */ /* 0x000fe20000000000 */
[C---:B-1----:R-:W-:Y:S01]  /*1280*/  IMAD.WIDE R4, R19.reuse, 0x4, R4 ;  /* 0x0000000413047825 */ /* 0x042fe200078e0204 */
[----:B------:R-:W0:Y:S03]  /*1290*/  LDC.64 R6, c[0x0][0x398] ;  /* 0x0000e600ff067b82 */ /* 0x000e260000000a00 */
[----:B------:R1:W-:Y:S04]  /*12a0*/  STG.E desc[UR6][R2.64], R11 ;  /* 0x0000000b02007986 */ /* 0x0003e8000c101906 */
[----:B------:R1:W-:Y:S04]  /*12b0*/  STG.E desc[UR6][R4.64], RZ ;  /* 0x000000ff04007986 */ /* 0x0003e8000c101906 */
[----:B------:R-:W3:Y:S01]  /*12c0*/  LDG.E R13, desc[UR6][R2.64] ;  /* 0x00000006020d7981 */ /* 0x000ee2000c1e1900 */
[----:B--2---:R-:W-:-:S04]  /*12d0*/  IMAD.WIDE R8, R19, 0x4, R8 ;  /* 0x0000000413087825 */ /* 0x004fc800078e0208 */
[----:B0-----:R-:W-:-:S05]  /*12e0*/  IMAD.WIDE R6, R19, 0x4, R6 ;  /* 0x0000000413067825 */ /* 0x001fca00078e0206 */
[----:B---3--:R1:W-:Y:S04]  /*12f0*/  STG.E desc[UR6][R6.64], R13 ;  /* 0x0000000d06007986 */ /* 0x0083e8000c101906 */
[----:B------:R1:W-:Y:S02]  /*1300*/  STG.E desc[UR6][R8.64], RZ ;  /* 0x000000ff08007986 */ /* 0x0003e4000c101906 */
.L_x_28:
[----:B01-3--:R-:W0:Y:S01]  /*1310*/  LDC.64 R2, c[0x0][0x390] ;  /* 0x0000e400ff027b82 */ /* 0x00be220000000a00 */
[----:B--2---:R-:W-:Y:S02]  /*1320*/  IMAD.SHL.U32 R7, R14, 0x2, RZ ;  /* 0x000000020e077824 */ /* 0x004fe400078e00ff */
[----:B------:R-:W-:-:S05]  /*1330*/  IMAD.MOV.U32 R9, RZ, RZ, 0x7f800000 ;  /* 0x7f800000ff097424 */ /* 0x000fca00078e00ff */
[----:B------:R-:W1:Y:S01]  /*1340*/  LDC.64 R4, c[0x0][0x3a8] ;  /* 0x0000ea00ff047b82 */ /* 0x000e620000000a00 */
[----:B0-----:R-:W-:-:S05]  /*1350*/  IMAD.WIDE R2, R7, 0x4, R2 ;  /* 0x0000000407027825 */ /* 0x001fca00078e0202 */
[----:B------:R-:W-:Y:S01]  /*1360*/  STG.E desc[UR6][R2.64], R9 ;  /* 0x0000000902007986 */ /* 0x000fe2000c101906 */
[----:B-1----:R-:W-:-:S03]  /*1370*/  IMAD.WIDE R4, R7, 0x4, R4 ;  /* 0x0000000407047825 */ /* 0x002fc600078e0204 */
[----:B------:R-:W-:Y:S04]  /*1380*/  STG.E desc[UR6][R2.64+0x4], R9 ;  /* 0x0000040902007986 */ /* 0x000fe8000c101906 */
[----:B------:R-:W-:Y:S04]  /*1390*/  STG.E desc[UR6][R4.64], R9 ;  /* 0x0000000904007986 */ /* 0x000fe8000c101906 */
[----:B------:R-:W-:Y:S01]  /*13a0*/  STG.E desc[UR6][R4.64+0x4], R9 ;  /* 0x0000040904007986 */ /* 0x000fe2000c101906 */
[----:B------:R-:W-:Y:S05]  /*13b0*/  EXIT ;  /* 0x000000000000794d */ /* 0x000fea0003800000 */
.L_x_33:
        /* <DEDUP_REMOVED lines=12> */
.L_x_36:


//--------------------- .nv.global.init           --------------------------
	.section	.nv.global.init,"aw",@progbits
	.align	4
.nv.global.init:
	.type		mrg32k3aM1SubSeq,@object
	.size		mrg32k3aM1SubSeq,(mrg32k3aM2SubSeq - mrg32k3aM1SubSeq)
mrg32k3aM1SubSeq:
        /*0000*/ 	.byte	0x0b, 0xcc, 0xee, 0x04, 0x73, 0x29, 0x8b, 0x6f, 0xf6, 0x53, 0x03, 0xf6, 0x23, 0xf6, 0xea, 0xda
        /* <DEDUP_REMOVED lines=125> */
	.type		mrg32k3aM2SubSeq,@object
	.size		mrg32k3aM2SubSeq,(mrg32k3aM1 - mrg32k3aM2SubSeq)
mrg32k3aM2SubSeq:
        /* <DEDUP_REMOVED lines=126> */
	.type		mrg32k3aM1,@object
	.size		mrg32k3aM1,(mrg32k3aM1Seq - mrg32k3aM1)
mrg32k3aM1:
        /* <DEDUP_REMOVED lines=144> */
	.type		mrg32k3aM1Seq,@object
	.size		mrg32k3aM1Seq,(mrg32k3aM2 - mrg32k3aM1Seq)
mrg32k3aM1Seq:
        /* <DEDUP_REMOVED lines=144> */
	.type		mrg32k3aM2,@object
	.size		mrg32k3aM2,(mrg32k3aM2Seq - mrg32k3aM2)
mrg32k3aM2:
        /* <DEDUP_REMOVED lines=144> */
	.type		mrg32k3aM2Seq,@object
	.size		mrg32k3aM2Seq,(precalc_xorwow_matrix - mrg32k3aM2Seq)
mrg32k3aM2Seq:
        /* <DEDUP_REMOVED lines=144> */
	.type		precalc_xorwow_matrix,@object
	.size		precalc_xorwow_matrix,(precalc_xorwow_offset_matrix - precalc_xorwow_matrix)
precalc_xorwow_matrix:
        /* <DEDUP_REMOVED lines=6400> */
	.type		precalc_xorwow_offset_matrix,@object
	.size		precalc_xorwow_offset_matrix,(.L_1 - precalc_xorwow_offset_matrix)
precalc_xorwow_offset_matrix:
        /* <DEDUP_REMOVED lines=6400> */
.L_1:


//--------------------- .nv.shared.reserved.0     --------------------------
	.section	.nv.shared.reserved.0,"aw",@nobits
	.weak		__nv_reservedSMEM_offset_0_alias
	.size		__nv_reservedSMEM_offset_0_alias, 0, 64
	.other		__nv_reservedSMEM_offset_0_alias,@"STO_CUDA_RESERVED_SHARED STV_DEFAULT"
__nv_reservedSMEM_offset_0_alias:
	.zero		0
	.zero		64


//--------------------- .nv.constant0._Z25updateVelocityAndPositionPfS_S_S_S_S_S_S_iiifff --------------------------
	.section	.nv.constant0._Z25updateVelocityAndPositionPfS_S_S_S_S_S_S_iiifff,"a",@progbits
	.sectionflags	@""
	.align	4
.nv.constant0._Z25updateVelocityAndPositionPfS_S_S_S_S_S_S_iiifff:
	.zero		984


//--------------------- .nv.constant0._Z27computeFsUpdatePersonalBestPfS_S_S_ii --------------------------
	.section	.nv.constant0._Z27computeFsUpdatePersonalBestPfS_S_S_ii,"a",@progbits
	.sectionflags	@""
	.align	4
.nv.constant0._Z27computeFsUpdatePersonalBestPfS_S_S_ii:
	.zero		936


//--------------------- .nv.constant0._Z24initializeParticleKernelPfS_S_S_S_S_ii --------------------------
	.section	.nv.constant0._Z24initializeParticleKernelPfS_S_S_S_S_ii,"a",@progbits
	.sectionflags	@""
	.align	4
.nv.constant0._Z24initializeParticleKernelPfS_S_S_S_S_ii:
	.zero		952


//--------------------- SYMBOLS --------------------------

	.type		.nv.reservedSmem.offset0,@object
	.size		.nv.reservedSmem.offset0,0x4
